	.target	sm_90a

	.elftype	@"ET_EXEC"


//--------------------- .note.nv.tkinfo           --------------------------
	.section	.note.nv.tkinfo,"",@"SHT_NOTE"
	.sectionflags	@"SHF_NOTE_NV_TKINFO"
	.tkinfo
        /*0018*/ 	.word	0x00000002
        /*0030*/ 	.string	""
        /*0030*/ 	.string	"ptxas"
        /*0030*/ 	.string	"Cuda compilation tools, release 13.0, V13.0.88"
        /*0030*/ 	.string	"Build cuda_13.0.r13.0/compiler.36424714_0"
        /*0030*/ 	.string	"-arch sm_90a -m 64 "



//--------------------- .note.nv.cuinfo           --------------------------
	.section	.note.nv.cuinfo,"",@"SHT_NOTE"
	.sectionflags	@"SHF_NOTE_NV_CUINFO"
        /*0018*/ 	.short	0x0002
        /*001a*/ 	.short	0x005a
        /*001c*/ 	.short	0x0082
	.zero		2


//--------------------- .nv.info                  --------------------------
	.section	.nv.info,"",@"SHT_CUDA_INFO"
	.align	4


	//----- nvinfo : EIATTR_REGCOUNT
	.align		4
        /*0000*/ 	.byte	0x04, 0x2f
        /*0002*/ 	.short	(.L_15 - .L_14)
	.align		4
.L_14:
        /*0004*/ 	.word	index@(_ZN7cutlass13device_kernelINS_4gemm6kernel13GemmUniversalIN4cute5tupleIJiiiiEEENS1_10collective13CollectiveMmaINS1_34MainloopSm90TmaGmmaWarpSpecializedILi3ENS5_IJNS4_1CILi1EEESB_SB_EEENS1_32KernelTmaWarpSpecializedPingpongEEENS5_IJNSA_ILi64EEENSA_ILi176EEENSA_ILi256EEEEEEaNS5_IJlSB_lEEEaSJ_NS4_8TiledMMAINS4_8MMA_AtomIJNS4_4SM904GMMA26MMA_64x16x32_S32S8S8_SS_TNEEEENS4_6LayoutISC_NS5_IJNSA_ILi0EEESR_SR_EEEEENS5_IJNS4_10UnderscoreESU_SU_EEEEENS4_13SM90_TMA_LOADENS4_14ComposedLayoutINS4_7SwizzleILi3ELi4ELi3EEENS4_18smem_ptr_flag_bitsILi8EEENSQ_INS5_IJNSA_ILi8EEENSA_ILi128EEEEEENS5_IJS14_SB_EEEEEEEvNS4_8identityESX_S18_vS19_EENS_8epilogue10collective6detail29Sm90TmaWarpSpecializedAdapterINS1C_15DefaultEpilogueIaSJ_SJ_NS1B_6thread17LinearCombinationIaLi1EiiLNS1G_9ScaleType4KindE0ELNS_15FloatRoundStyleE2EaEENS1_15EpilogueDefaultEEEEEvvEEEEvNT_6ParamsE)
        /*0008*/ 	.word	0x000000a8


	//----- nvinfo : EIATTR_FRAME_SIZE
	.align		4
.L_15:
        /*000c*/ 	.byte	0x04, 0x11
        /*000e*/ 	.short	(.L_17 - .L_16)
	.align		4
.L_16:
        /*0010*/ 	.word	index@(_ZN7cutlass13device_kernelINS_4gemm6kernel13GemmUniversalIN4cute5tupleIJiiiiEEENS1_10collective13CollectiveMmaINS1_34MainloopSm90TmaGmmaWarpSpecializedILi3ENS5_IJNS4_1CILi1EEESB_SB_EEENS1_32KernelTmaWarpSpecializedPingpongEEENS5_IJNSA_ILi64EEENSA_ILi176EEENSA_ILi256EEEEEEaNS5_IJlSB_lEEEaSJ_NS4_8TiledMMAINS4_8MMA_AtomIJNS4_4SM904GMMA26MMA_64x16x32_S32S8S8_SS_TNEEEENS4_6LayoutISC_NS5_IJNSA_ILi0EEESR_SR_EEEEENS5_IJNS4_10UnderscoreESU_SU_EEEEENS4_13SM90_TMA_LOADENS4_14ComposedLayoutINS4_7SwizzleILi3ELi4ELi3EEENS4_18smem_ptr_flag_bitsILi8EEENSQ_INS5_IJNSA_ILi8EEENSA_ILi128EEEEEENS5_IJS14_SB_EEEEEEEvNS4_8identityESX_S18_vS19_EENS_8epilogue10collective6detail29Sm90TmaWarpSpecializedAdapterINS1C_15DefaultEpilogueIaSJ_SJ_NS1B_6thread17LinearCombinationIaLi1EiiLNS1G_9ScaleType4KindE0ELNS_15FloatRoundStyleE2EaEENS1_15EpilogueDefaultEEEEEvvEEEEvNT_6ParamsE)
        /*0014*/ 	.word	0x00000008


	//----- nvinfo : EIATTR_MIN_STACK_SIZE
	.align		4
.L_17:
        /*0018*/ 	.byte	0x04, 0x12
        /*001a*/ 	.short	(.L_19 - .L_18)
	.align		4
.L_18:
        /*001c*/ 	.word	index@(_ZN7cutlass13device_kernelINS_4gemm6kernel13GemmUniversalIN4cute5tupleIJiiiiEEENS1_10collective13CollectiveMmaINS1_34MainloopSm90TmaGmmaWarpSpecializedILi3ENS5_IJNS4_1CILi1EEESB_SB_EEENS1_32KernelTmaWarpSpecializedPingpongEEENS5_IJNSA_ILi64EEENSA_ILi176EEENSA_ILi256EEEEEEaNS5_IJlSB_lEEEaSJ_NS4_8TiledMMAINS4_8MMA_AtomIJNS4_4SM904GMMA26MMA_64x16x32_S32S8S8_SS_TNEEEENS4_6LayoutISC_NS5_IJNSA_ILi0EEESR_SR_EEEEENS5_IJNS4_10UnderscoreESU_SU_EEEEENS4_13SM90_TMA_LOADENS4_14ComposedLayoutINS4_7SwizzleILi3ELi4ELi3EEENS4_18smem_ptr_flag_bitsILi8EEENSQ_INS5_IJNSA_ILi8EEENSA_ILi128EEEEEENS5_IJS14_SB_EEEEEEEvNS4_8identityESX_S18_vS19_EENS_8epilogue10collective6detail29Sm90TmaWarpSpecializedAdapterINS1C_15DefaultEpilogueIaSJ_SJ_NS1B_6thread17LinearCombinationIaLi1EiiLNS1G_9ScaleType4KindE0ELNS_15FloatRoundStyleE2EaEENS1_15EpilogueDefaultEEEEEvvEEEEvNT_6ParamsE)
        /*0020*/ 	.word	0x00000008
.L_19:


//--------------------- .nv.compat                --------------------------
	.section	.nv.compat,"",@"SHT_CUDA_COMPAT_INFO"
	.align	4
        /*0000*/ 	.byte	0x02, 0x09, 0x01, 0x00, 0x02, 0x02, 0x04, 0x00, 0x02, 0x05, 0x05, 0x00, 0x03, 0x07, 0x01, 0x01
        /*0010*/ 	.byte	0x02, 0x03, 0x01, 0x00, 0x02, 0x06, 0x01, 0x00, 0x04, 0x0b, 0x08, 0x00, 0x00, 0x00, 0x00, 0x00
        /*0020*/ 	.byte	0x00, 0x00, 0x00, 0x00


//--------------------- .nv.info._ZN7cutlass13device_kernelINS_4gemm6kernel13GemmUniversalIN4cute5tupleIJiiiiEEENS1_10collective13CollectiveMmaINS1_34MainloopSm90TmaGmmaWarpSpecializedILi3ENS5_IJNS4_1CILi1EEESB_SB_EEENS1_32KernelTmaWarpSpecializedPingpongEEENS5_IJNSA_ILi64EEENSA_ILi176EEENSA_ILi256EEEEEEaNS5_IJlSB_lEEEaSJ_NS4_8TiledMMAINS4_8MMA_AtomIJNS4_4SM904GMMA26MMA_64x16x32_S32S8S8_SS_TNEEEENS4_6LayoutISC_NS5_IJNSA_ILi0EEESR_SR_EEEEENS5_IJNS4_10UnderscoreESU_SU_EEEEENS4_13SM90_TMA_LOADENS4_14ComposedLayoutINS4_7SwizzleILi3ELi4ELi3EEENS4_18smem_ptr_flag_bitsILi8EEENSQ_INS5_IJNSA_ILi8EEENSA_ILi128EEEEEENS5_IJS14_SB_EEEEEEEvNS4_8identityESX_S18_vS19_EENS_8epilogue10collective6detail29Sm90TmaWarpSpecializedAdapterINS1C_15DefaultEpilogueIaSJ_SJ_NS1B_6thread17LinearCombinationIaLi1EiiLNS1G_9ScaleType4KindE0ELNS_15FloatRoundStyleE2EaEENS1_15EpilogueDefaultEEEEEvvEEEEvNT_6ParamsE --------------------------
	.section	.nv.info._ZN7cutlass13device_kernelINS_4gemm6kernel13GemmUniversalIN4cute5tupleIJiiiiEEENS1_10collective13CollectiveMmaINS1_34MainloopSm90TmaGmmaWarpSpecializedILi3ENS5_IJNS4_1CILi1EEESB_SB_EEENS1_32KernelTmaWarpSpecializedPingpongEEENS5_IJNSA_ILi64EEENSA_ILi176EEENSA_ILi256EEEEEEaNS5_IJlSB_lEEEaSJ_NS4_8TiledMMAINS4_8MMA_AtomIJNS4_4SM904GMMA26MMA_64x16x32_S32S8S8_SS_TNEEEENS4_6LayoutISC_NS5_IJNSA_ILi0EEESR_SR_EEEEENS5_IJNS4_10UnderscoreESU_SU_EEEEENS4_13SM90_TMA_LOADENS4_14ComposedLayoutINS4_7SwizzleILi3ELi4ELi3EEENS4_18smem_ptr_flag_bitsILi8EEENSQ_INS5_IJNSA_ILi8EEENSA_ILi128EEEEEENS5_IJS14_SB_EEEEEEEvNS4_8identityESX_S18_vS19_EENS_8epilogue10collective6detail29Sm90TmaWarpSpecializedAdapterINS1C_15DefaultEpilogueIaSJ_SJ_NS1B_6thread17LinearCombinationIaLi1EiiLNS1G_9ScaleType4KindE0ELNS_15FloatRoundStyleE2EaEENS1_15EpilogueDefaultEEEEEvvEEEEvNT_6ParamsE,"",@"SHT_CUDA_INFO"
	.sectionflags	@""
	.align	4


	//----- nvinfo : EIATTR_CUDA_API_VERSION
	.align		4
        /*0000*/ 	.byte	0x04, 0x37
        /*0002*/ 	.short	(.L_21 - .L_20)
.L_20:
        /*0004*/ 	.word	0x00000082


	//----- nvinfo : EIATTR_KPARAM_INFO
	.align		4
.L_21:
        /*0008*/ 	.byte	0x04, 0x17
        /*000a*/ 	.short	(.L_23 - .L_22)
.L_22:
        /*000c*/ 	.word	0x00000000
        /*0010*/ 	.short	0x0000
        /*0012*/ 	.short	0x0070
        /*0014*/ 	.byte	0x00, 0xf0, 0x01, 0x10


	//----- nvinfo : EIATTR_SPARSE_MMA_MASK
	.align		4
.L_23:
        /*0018*/ 	.byte	0x03, 0x50
        /*001a*/ 	.short	0x0000


	//----- nvinfo : EIATTR_MAXREG_COUNT
	.align		4
        /*001c*/ 	.byte	0x03, 0x1b
        /*001e*/ 	.short	0x00a8


	//----- nvinfo : EIATTR_NUM_BARRIERS
	.align		4
        /*0020*/ 	.byte	0x02, 0x4c
        /*0022*/ 	.byte	0x01
	.zero		1


	//----- nvinfo : EIATTR_EXTERNS
	.align		4
        /*0024*/ 	.byte	0x04, 0x0f
        /*0026*/ 	.short	(.L_25 - .L_24)


	//   ....[0]....
	.align		4
.L_24:
        /*0028*/ 	.word	index@(__assertfail)


	//----- nvinfo : EIATTR_ANNOTATIONS
	.align		4
.L_25:
        /*002c*/ 	.byte	0x04, 0x55
        /*002e*/ 	.short	(.L_27 - .L_26)


	//   ....[0]....
.L_26:
        /*0030*/ 	.word	0x00000001
        /*0034*/ 	.byte	0xb0, 0x0a, 0x00, 0x00, 0x01, 0x00, 0x00, 0x00, 0xb0, 0xaa, 0x00, 0x00, 0x01, 0x00, 0x00, 0x00
        /*0044*/ 	.byte	0x80, 0xb7, 0x00, 0x00


	//----- nvinfo : EIATTR_MERCURY_ISA_VERSION
	.align		4
.L_27:
        /*0048*/ 	.byte	0x03, 0x5f
        /*004a*/ 	.short	0x0101


	//----- nvinfo : EIATTR_INT_WARP_WIDE_INSTR_OFFSETS
	.align		4
        /*004c*/ 	.byte	0x04, 0x31
        /*004e*/ 	.short	(.L_29 - .L_28)


	//   ....[0]....
.L_28:
        /*0050*/ 	.word	0x000003c0


	//   ....[1]....
        /*0054*/ 	.word	0x000003e0


	//   ....[2]....
        /*0058*/ 	.word	0x00000460


	//   ....[3]....
        /*005c*/ 	.word	0x00000470


	//   ....[4]....
        /*0060*/ 	.word	0x00000480


	//   ....[5]....
        /*0064*/ 	.word	0x000004a0


	//   ....[6]....
        /*0068*/ 	.word	0x00000530


	//   ....[7]....
        /*006c*/ 	.word	0x00000550


	//----- nvinfo : EIATTR_COOP_GROUP_MASK_REGIDS
	.align		4
.L_29:
        /*0070*/ 	.byte	0x04, 0x29
        /*0072*/ 	.short	(.L_31 - .L_30)


	//   ....[0]....
.L_30:
        /*0074*/ 	.word	0xffffffff


	//   ....[1]....
        /*0078*/ 	.word	0xffffffff


	//   ....[2]....
        /*007c*/ 	.word	0xffffffff


	//   ....[3]....
        /*0080*/ 	.word	0xffffffff


	//   ....[4]....
        /*0084*/ 	.word	0xffffffff


	//   ....[5]....
        /*0088*/ 	.word	0xffffffff


	//----- nvinfo : EIATTR_COOP_GROUP_INSTR_OFFSETS
	.align		4
.L_31:
        /*008c*/ 	.byte	0x04, 0x28
        /*008e*/ 	.short	(.L_33 - .L_32)


	//   ....[0]....
.L_32:
        /*0090*/ 	.word	0x00000070


	//   ....[1]....
        /*0094*/ 	.word	0x00000080


	//   ....[2]....
        /*0098*/ 	.word	0x00000140


	//   ....[3]....
        /*009c*/ 	.word	0x000002b0


	//   ....[4]....
        /*00a0*/ 	.word	0x000002f0


	//   ....[5]....
        /*00a4*/ 	.word	0x00000340


	//----- nvinfo : EIATTR_REG_RECONFIG
	.align		4
.L_33:
        /*00a8*/ 	.byte	0x01, 0x54
	.zero		2


	//----- nvinfo : EIATTR_SYSCALL_OFFSETS
	.align		4
        /*00ac*/ 	.byte	0x04, 0x46
        /*00ae*/ 	.short	(.L_35 - .L_34)


	//   ....[0]....
.L_34:
        /*00b0*/ 	.word	0x00001550


	//----- nvinfo : EIATTR_MBARRIER_INSTR_OFFSETS
	.align		4
.L_35:
        /*00b4*/ 	.byte	0x04, 0x39
        /*00b6*/ 	.short	(.L_37 - .L_36)


	//   ....[0]....
.L_36:
        /*00b8*/ 	.word	0x00000240
        /*00bc*/ 	.word	0x000000ff
        /*00c0*/ 	.word	0x00000000
        /*00c4*/ 	.short	0x0100
        /*00c6*/ 	.byte	0x08
	.zero		1


	//   ....[1]....
        /*00c8*/ 	.word	0x00000250
        /*00cc*/ 	.word	0x000000ff
        /*00d0*/ 	.word	0x00000018
        /*00d4*/ 	.short	0x0100
        /*00d6*/ 	.byte	0x08
	.zero		1


	//   ....[2]....
        /*00d8*/ 	.word	0x00000260
        /*00dc*/ 	.word	0x000000ff
        /*00e0*/ 	.word	0x00000008
        /*00e4*/ 	.short	0x0100
        /*00e6*/ 	.byte	0x08
	.zero		1


	//   ....[3]....
        /*00e8*/ 	.word	0x00000270
        /*00ec*/ 	.word	0x000000ff
        /*00f0*/ 	.word	0x00000020
        /*00f4*/ 	.short	0x0100
        /*00f6*/ 	.byte	0x08
	.zero		1


	//   ....[4]....
        /*00f8*/ 	.word	0x00000280
        /*00fc*/ 	.word	0x000000ff
        /*0100*/ 	.word	0x00000010
        /*0104*/ 	.short	0x0100
        /*0106*/ 	.byte	0x08
	.zero		1


	//   ....[5]....
        /*0108*/ 	.word	0x00000290
        /*010c*/ 	.word	0x000000ff
        /*0110*/ 	.word	0x00000028
        /*0114*/ 	.short	0x0100
        /*0116*/ 	.byte	0x08
	.zero		1


	//   ....[6]....
        /*0118*/ 	.word	0x00000590
        /*011c*/ 	.word	0x000000ff
        /*0120*/ 	.word	0x00000060
        /*0124*/ 	.short	0x0100
        /*0126*/ 	.byte	0x08
	.zero		1


	//   ....[7]....
        /*0128*/ 	.word	0x00000600
        /*012c*/ 	.word	0x000000ff
        /*0130*/ 	.word	0x00000068
        /*0134*/ 	.short	0x0100
        /*0136*/ 	.byte	0x08
	.zero		1


	//   ....[8]....
        /*0138*/ 	.word	0x00000620
        /*013c*/ 	.word	0x000000ff
        /*0140*/ 	.word	0x00000040
        /*0144*/ 	.short	0x0100
        /*0146*/ 	.byte	0x09
	.zero		1


	//   ....[9]....
        /*0148*/ 	.word	0x00000630
        /*014c*/ 	.word	0x000000ff
        /*0150*/ 	.word	0x00000048
        /*0154*/ 	.short	0x0100
        /*0156*/ 	.byte	0x09
	.zero		1


	//   ....[10]....
        /*0158*/ 	.word	0x00000640
        /*015c*/ 	.word	0x000000ff
        /*0160*/ 	.word	0x00000050
        /*0164*/ 	.short	0x0100
        /*0166*/ 	.byte	0x09
	.zero		1


	//   ....[11]....
        /*0168*/ 	.word	0x00000650
        /*016c*/ 	.word	0x000000ff
        /*0170*/ 	.word	0x00000058
        /*0174*/ 	.short	0x0100
        /*0176*/ 	.byte	0x09
	.zero		1


	//   ....[12]....
        /*0178*/ 	.word	0x00001430
        /*017c*/ 	.word	0x00000075
        /*0180*/ 	.word	0x00000000
        /*0184*/ 	.short	0x010a
        /*0186*/ 	.byte	0x29
	.zero		1


	//   ....[13]....
        /*0188*/ 	.word	0x000015e0
        /*018c*/ 	.word	0x00000003
        /*0190*/ 	.word	0x00000000
        /*0194*/ 	.short	0x010a
        /*0196*/ 	.byte	0x3f
	.zero		1


	//   ....[14]....
        /*0198*/ 	.word	0x00001640
        /*019c*/ 	.word	0x00000003
        /*01a0*/ 	.word	0x00000000
        /*01a4*/ 	.short	0x010a
        /*01a6*/ 	.byte	0x3f
	.zero		1


	//   ....[15]....
        /*01a8*/ 	.word	0x00003a80
        /*01ac*/ 	.word	0x000000ff
        /*01b0*/ 	.word	0x00000000
        /*01b4*/ 	.short	0x010a
        /*01b6*/ 	.byte	0x08
	.zero		1


	//   ....[16]....
        /*01b8*/ 	.word	0x00003ac0
        /*01bc*/ 	.word	0x000000ff
        /*01c0*/ 	.word	0x00000000
        /*01c4*/ 	.short	0x010a
        /*01c6*/ 	.byte	0x08
	.zero		1


	//   ....[17]....
        /*01c8*/ 	.word	0x00005ce0
        /*01cc*/ 	.word	0x000000ff
        /*01d0*/ 	.word	0x00000000
        /*01d4*/ 	.short	0x0101
        /*01d6*/ 	.byte	0x08
	.zero		1


	//   ....[18]....
        /*01d8*/ 	.word	0x00005dd0
        /*01dc*/ 	.word	0x00000076
        /*01e0*/ 	.word	0x00000000
        /*01e4*/ 	.short	0x0101
        /*01e6*/ 	.byte	0x2a
	.zero		1


	//   ....[19]....
        /*01e8*/ 	.word	0x00005ea0
        /*01ec*/ 	.word	0x000000ff
        /*01f0*/ 	.word	0x00000000
        /*01f4*/ 	.short	0x0101
        /*01f6*/ 	.byte	0x06
	.zero		1


	//   ....[20]....
        /*01f8*/ 	.word	0x00005f50
        /*01fc*/ 	.word	0x00000075
        /*0200*/ 	.word	0x00000010
        /*0204*/ 	.short	0x010a
        /*0206*/ 	.byte	0x29
	.zero		1


	//   ....[21]....
        /*0208*/ 	.word	0x0000aad0
        /*020c*/ 	.word	0x00000078
        /*0210*/ 	.word	0x00000000
        /*0214*/ 	.short	0x0101
        /*0216*/ 	.byte	0x2a
	.zero		1


	//   ....[22]....
        /*0218*/ 	.word	0x0000b430
        /*021c*/ 	.word	0x0000000a
        /*0220*/ 	.word	0x00000018
        /*0224*/ 	.short	0x010a
        /*0226*/ 	.byte	0x3f
	.zero		1


	//   ....[23]....
        /*0228*/ 	.word	0x0000b890
        /*022c*/ 	.word	0x00000005
        /*0230*/ 	.word	0x00000068
        /*0234*/ 	.short	0x0101
        /*0236*/ 	.byte	0x3f
	.zero		1


	//   ....[24]....
        /*0238*/ 	.word	0x0000c010
        /*023c*/ 	.word	0x00000009
        /*0240*/ 	.word	0x00000000
        /*0244*/ 	.short	0x010a
        /*0246*/ 	.byte	0x3f
	.zero		1


	//   ....[25]....
        /*0248*/ 	.word	0x0000c090
        /*024c*/ 	.word	0x00000006
        /*0250*/ 	.word	0x00000000
        /*0254*/ 	.short	0x010a
        /*0256*/ 	.byte	0x3f
	.zero		1


	//   ....[26]....
        /*0258*/ 	.word	0x0000c120
        /*025c*/ 	.word	0x00000003
        /*0260*/ 	.word	0x00000000
        /*0264*/ 	.short	0x010a
        /*0266*/ 	.byte	0x3f
	.zero		1


	//   ....[27]....
        /*0268*/ 	.word	0x0000c180
        /*026c*/ 	.word	0x00000077
        /*0270*/ 	.word	0x00000000
        /*0274*/ 	.short	0x010a
        /*0276*/ 	.byte	0x3f
	.zero		1


	//   ....[28]....
        /*0278*/ 	.word	0x0000c1d0
        /*027c*/ 	.word	0x00000003
        /*0280*/ 	.word	0x00000000
        /*0284*/ 	.short	0x010a
        /*0286*/ 	.byte	0x3f
	.zero		1


	//   ....[29]....
        /*0288*/ 	.word	0x0000c230
        /*028c*/ 	.word	0x00000004
        /*0290*/ 	.word	0x00000000
        /*0294*/ 	.short	0x010a
        /*0296*/ 	.byte	0x3f
	.zero		1


	//   ....[30]....
        /*0298*/ 	.word	0x0000c280
        /*029c*/ 	.word	0x00000077
        /*02a0*/ 	.word	0x00000010
        /*02a4*/ 	.short	0x010a
        /*02a6*/ 	.byte	0x3f
	.zero		1


	//   ....[31]....
        /*02a8*/ 	.word	0x0000c350
        /*02ac*/ 	.word	0x0000000a
        /*02b0*/ 	.word	0x00000018
        /*02b4*/ 	.short	0x010a
        /*02b6*/ 	.byte	0x3f
	.zero		1


	//   ....[32]....
        /*02b8*/ 	.word	0x0000c420
        /*02bc*/ 	.word	0x00000009
        /*02c0*/ 	.word	0x00000000
        /*02c4*/ 	.short	0x010a
        /*02c6*/ 	.byte	0x3f
	.zero		1


	//   ....[33]....
        /*02c8*/ 	.word	0x0000c470
        /*02cc*/ 	.word	0x00000006
        /*02d0*/ 	.word	0x00000000
        /*02d4*/ 	.short	0x010a
        /*02d6*/ 	.byte	0x3f
	.zero		1


	//----- nvinfo : EIATTR_NUM_MBARRIERS
	.align		4
.L_37:
        /*02d8*/ 	.byte	0x03, 0x38
        /*02da*/ 	.short	0x000c


	//----- nvinfo : EIATTR_EXIT_INSTR_OFFSETS
	.align		4
        /*02dc*/ 	.byte	0x04, 0x1c
        /*02de*/ 	.short	(.L_39 - .L_38)


	//   ....[0]....
.L_38:
        /*02e0*/ 	.word	0x00001160


	//   ....[1]....
        /*02e4*/ 	.word	0x000011c0


	//   ....[2]....
        /*02e8*/ 	.word	0x0000b160


	//   ....[3]....
        /*02ec*/ 	.word	0x0000b190


	//   ....[4]....
        /*02f0*/ 	.word	0x0000c170


	//----- nvinfo : EIATTR_MAX_THREADS
	.align		4
.L_39:
        /*02f4*/ 	.byte	0x04, 0x05
        /*02f6*/ 	.short	(.L_41 - .L_40)
.L_40:
        /*02f8*/ 	.word	0x00000180
        /*02fc*/ 	.word	0x00000001
        /*0300*/ 	.word	0x00000001


	//----- nvinfo : EIATTR_CRS_STACK_SIZE
	.align		4
.L_41:
        /*0304*/ 	.byte	0x04, 0x1e
        /*0306*/ 	.short	(.L_43 - .L_42)
.L_42:
        /*0308*/ 	.word	0x00000000


	//----- nvinfo : EIATTR_CBANK_PARAM_SIZE
	.align		4
.L_43:
        /*030c*/ 	.byte	0x03, 0x19
        /*030e*/ 	.short	0x0470


	//----- nvinfo : EIATTR_PARAM_CBANK
	.align		4
        /*0310*/ 	.byte	0x04, 0x0a
        /*0312*/ 	.short	(.L_45 - .L_44)
	.align		4
.L_44:
        /*0314*/ 	.word	index@(.nv.constant0._ZN7cutlass13device_kernelINS_4gemm6kernel13GemmUniversalIN4cute5tupleIJiiiiEEENS1_10collective13CollectiveMmaINS1_34MainloopSm90TmaGmmaWarpSpecializedILi3ENS5_IJNS4_1CILi1EEESB_SB_EEENS1_32KernelTmaWarpSpecializedPingpongEEENS5_IJNSA_ILi64EEENSA_ILi176EEENSA_ILi256EEEEEEaNS5_IJlSB_lEEEaSJ_NS4_8TiledMMAINS4_8MMA_AtomIJNS4_4SM904GMMA26MMA_64x16x32_S32S8S8_SS_TNEEEENS4_6LayoutISC_NS5_IJNSA_ILi0EEESR_SR_EEEEENS5_IJNS4_10UnderscoreESU_SU_EEEEENS4_13SM90_TMA_LOADENS4_14ComposedLayoutINS4_7SwizzleILi3ELi4ELi3EEENS4_18smem_ptr_flag_bitsILi8EEENSQ_INS5_IJNSA_ILi8EEENSA_ILi128EEEEEENS5_IJS14_SB_EEEEEEEvNS4_8identityESX_S18_vS19_EENS_8epilogue10collective6detail29Sm90TmaWarpSpecializedAdapterINS1C_15DefaultEpilogueIaSJ_SJ_NS1B_6thread17LinearCombinationIaLi1EiiLNS1G_9ScaleType4KindE0ELNS_15FloatRoundStyleE2EaEENS1_15EpilogueDefaultEEEEEvvEEEEvNT_6ParamsE)
        /*0318*/ 	.short	0x0210
        /*031a*/ 	.short	0x0470


	//----- nvinfo : EIATTR_SW_WAR
	.align		4
.L_45:
        /*031c*/ 	.byte	0x04, 0x36
        /*031e*/ 	.short	(.L_47 - .L_46)
.L_46:
        /*0320*/ 	.word	0x00000008
.L_47:


//--------------------- .nv.callgraph             --------------------------
	.section	.nv.callgraph,"",@"SHT_CUDA_CALLGRAPH"
	.align	4
	.sectionentsize	8
	.align		4
        /*0000*/ 	.word	0x00000000
	.align		4
        /*0004*/ 	.word	0xffffffff
	.align		4
        /*0008*/ 	.word	index@(_ZN7cutlass13device_kernelINS_4gemm6kernel13GemmUniversalIN4cute5tupleIJiiiiEEENS1_10collective13CollectiveMmaINS1_34MainloopSm90TmaGmmaWarpSpecializedILi3ENS5_IJNS4_1CILi1EEESB_SB_EEENS1_32KernelTmaWarpSpecializedPingpongEEENS5_IJNSA_ILi64EEENSA_ILi176EEENSA_ILi256EEEEEEaNS5_IJlSB_lEEEaSJ_NS4_8TiledMMAINS4_8MMA_AtomIJNS4_4SM904GMMA26MMA_64x16x32_S32S8S8_SS_TNEEEENS4_6LayoutISC_NS5_IJNSA_ILi0EEESR_SR_EEEEENS5_IJNS4_10UnderscoreESU_SU_EEEEENS4_13SM90_TMA_LOADENS4_14ComposedLayoutINS4_7SwizzleILi3ELi4ELi3EEENS4_18smem_ptr_flag_bitsILi8EEENSQ_INS5_IJNSA_ILi8EEENSA_ILi128EEEEEENS5_IJS14_SB_EEEEEEEvNS4_8identityESX_S18_vS19_EENS_8epilogue10collective6detail29Sm90TmaWarpSpecializedAdapterINS1C_15DefaultEpilogueIaSJ_SJ_NS1B_6thread17LinearCombinationIaLi1EiiLNS1G_9ScaleType4KindE0ELNS_15FloatRoundStyleE2EaEENS1_15EpilogueDefaultEEEEEvvEEEEvNT_6ParamsE)
	.align		4
        /*000c*/ 	.word	index@(__assertfail)
	.align		4
        /*0010*/ 	.word	0x00000000
	.align		4
        /*0014*/ 	.word	0xfffffffe
	.align		4
        /*0018*/ 	.word	0x00000000
	.align		4
        /*001c*/ 	.word	0xfffffffd
	.align		4
        /*0020*/ 	.word	0x00000000
	.align		4
        /*0024*/ 	.word	0xfffffffc


//--------------------- .nv.constant4             --------------------------
	.section	.nv.constant4,"a",@progbits
	.align	8
	.align		8
.nv.constant4:
        /*0000*/ 	.dword	__assertfail
	.align		8
        /*0008*/ 	.dword	__unnamed_1
	.align		8
        /*0010*/ 	.dword	_ZN40_INTERNAL_bb477fe5_4_k_cu_180ffb25_161244cuda3std3__45__cpo5beginE
	.align		8
        /*0018*/ 	.dword	_ZN40_INTERNAL_bb477fe5_4_k_cu_180ffb25_161244cuda3std3__45__cpo3endE
	.align		8
        /*0020*/ 	.dword	_ZN40_INTERNAL_bb477fe5_4_k_cu_180ffb25_161244cuda3std3__45__cpo6cbeginE
	.align		8
        /*0028*/ 	.dword	_ZN40_INTERNAL_bb477fe5_4_k_cu_180ffb25_161244cuda3std3__45__cpo4cendE
	.align		8
        /*0030*/ 	.dword	_ZN40_INTERNAL_bb477fe5_4_k_cu_180ffb25_161244cuda3std3__442_GLOBAL__N__bb477fe5_4_k_cu_180ffb25_161246ignoreE
	.align		8
        /*0038*/ 	.dword	_ZN40_INTERNAL_bb477fe5_4_k_cu_180ffb25_161244cuda3std3__419piecewise_constructE
	.align		8
        /*0040*/ 	.dword	_ZN40_INTERNAL_bb477fe5_4_k_cu_180ffb25_161244cuda3std3__48in_placeE
	.align		8
        /*0048*/ 	.dword	_ZN40_INTERNAL_bb477fe5_4_k_cu_180ffb25_161244cuda3std6ranges3__45__cpo4swapE
	.align		8
        /*0050*/ 	.dword	_ZN40_INTERNAL_bb477fe5_4_k_cu_180ffb25_161244cuda3std6ranges3__45__cpo9iter_moveE
	.align		8
        /*0058*/ 	.dword	_ZN40_INTERNAL_bb477fe5_4_k_cu_180ffb25_161244cute7productE
	.align		8
        /*0060*/ 	.dword	_ZN40_INTERNAL_bb477fe5_4_k_cu_180ffb25_161244cute1_E
	.align		8
        /*0068*/ 	.dword	$str$22
	.align		8
        /*0070*/ 	.dword	$str$23


//--------------------- .text._ZN7cutlass13device_kernelINS_4gemm6kernel13GemmUniversalIN4cute5tupleIJiiiiEEENS1_10collective13CollectiveMmaINS1_34MainloopSm90TmaGmmaWarpSpecializedILi3ENS5_IJNS4_1CILi1EEESB_SB_EEENS1_32KernelTmaWarpSpecializedPingpongEEENS5_IJNSA_ILi64EEENSA_ILi176EEENSA_ILi256EEEEEEaNS5_IJlSB_lEEEaSJ_NS4_8TiledMMAINS4_8MMA_AtomIJNS4_4SM904GMMA26MMA_64x16x32_S32S8S8_SS_TNEEEENS4_6LayoutISC_NS5_IJNSA_ILi0EEESR_SR_EEEEENS5_IJNS4_10UnderscoreESU_SU_EEEEENS4_13SM90_TMA_LOADENS4_14ComposedLayoutINS4_7SwizzleILi3ELi4ELi3EEENS4_18smem_ptr_flag_bitsILi8EEENSQ_INS5_IJNSA_ILi8EEENSA_ILi128EEEEEENS5_IJS14_SB_EEEEEEEvNS4_8identityESX_S18_vS19_EENS_8epilogue10collective6detail29Sm90TmaWarpSpecializedAdapterINS1C_15DefaultEpilogueIaSJ_SJ_NS1B_6thread17LinearCombinationIaLi1EiiLNS1G_9ScaleType4KindE0ELNS_15FloatRoundStyleE2EaEENS1_15EpilogueDefaultEEEEEvvEEEEvNT_6ParamsE --------------------------
	.section	.text._ZN7cutlass13device_kernelINS_4gemm6kernel13GemmUniversalIN4cute5tupleIJiiiiEEENS1_10collective13CollectiveMmaINS1_34MainloopSm90TmaGmmaWarpSpecializedILi3ENS5_IJNS4_1CILi1EEESB_SB_EEENS1_32KernelTmaWarpSpecializedPingpongEEENS5_IJNSA_ILi64EEENSA_ILi176EEENSA_ILi256EEEEEEaNS5_IJlSB_lEEEaSJ_NS4_8TiledMMAINS4_8MMA_AtomIJNS4_4SM904GMMA26MMA_64x16x32_S32S8S8_SS_TNEEEENS4_6LayoutISC_NS5_IJNSA_ILi0EEESR_SR_EEEEENS5_IJNS4_10UnderscoreESU_SU_EEEEENS4_13SM90_TMA_LOADENS4_14ComposedLayoutINS4_7SwizzleILi3ELi4ELi3EEENS4_18smem_ptr_flag_bitsILi8EEENSQ_INS5_IJNSA_ILi8EEENSA_ILi128EEEEEENS5_IJS14_SB_EEEEEEEvNS4_8identityESX_S18_vS19_EENS_8epilogue10collective6detail29Sm90TmaWarpSpecializedAdapterINS1C_15DefaultEpilogueIaSJ_SJ_NS1B_6thread17LinearCombinationIaLi1EiiLNS1G_9ScaleType4KindE0ELNS_15FloatRoundStyleE2EaEENS1_15EpilogueDefaultEEEEEvvEEEEvNT_6ParamsE,"ax",@progbits
	.align	128
.text._ZN7cutlass13device_kernelINS_4gemm6kernel13GemmUniversalIN4cute5tupleIJiiiiEEENS1_10collective13CollectiveMmaINS1_34MainloopSm90TmaGmmaWarpSpecializedILi3ENS5_IJNS4_1CILi1EEESB_SB_EEENS1_32KernelTmaWarpSpecializedPingpongEEENS5_IJNSA_ILi64EEENSA_ILi176EEENSA_ILi256EEEEEEaNS5_IJlSB_lEEEaSJ_NS4_8TiledMMAINS4_8MMA_AtomIJNS4_4SM904GMMA26MMA_64x16x32_S32S8S8_SS_TNEEEENS4_6LayoutISC_NS5_IJNSA_ILi0EEESR_SR_EEEEENS5_IJNS4_10UnderscoreESU_SU_EEEEENS4_13SM90_TMA_LOADENS4_14ComposedLayoutINS4_7SwizzleILi3ELi4ELi3EEENS4_18smem_ptr_flag_bitsILi8EEENSQ_INS5_IJNSA_ILi8EEENSA_ILi128EEEEEENS5_IJS14_SB_EEEEEEEvNS4_8identityESX_S18_vS19_EENS_8epilogue10collective6detail29Sm90TmaWarpSpecializedAdapterINS1C_15DefaultEpilogueIaSJ_SJ_NS1B_6thread17LinearCombinationIaLi1EiiLNS1G_9ScaleType4KindE0ELNS_15FloatRoundStyleE2EaEENS1_15EpilogueDefaultEEEEEvvEEEEvNT_6ParamsE:
        .type           _ZN7cutlass13device_kernelINS_4gemm6kernel13GemmUniversalIN4cute5tupleIJiiiiEEENS1_10collective13CollectiveMmaINS1_34MainloopSm90TmaGmmaWarpSpecializedILi3ENS5_IJNS4_1CILi1EEESB_SB_EEENS1_32KernelTmaWarpSpecializedPingpongEEENS5_IJNSA_ILi64EEENSA_ILi176EEENSA_ILi256EEEEEEaNS5_IJlSB_lEEEaSJ_NS4_8TiledMMAINS4_8MMA_AtomIJNS4_4SM904GMMA26MMA_64x16x32_S32S8S8_SS_TNEEEENS4_6LayoutISC_NS5_IJNSA_ILi0EEESR_SR_EEEEENS5_IJNS4_10UnderscoreESU_SU_EEEEENS4_13SM90_TMA_LOADENS4_14ComposedLayoutINS4_7SwizzleILi3ELi4ELi3EEENS4_18smem_ptr_flag_bitsILi8EEENSQ_INS5_IJNSA_ILi8EEENSA_ILi128EEEEEENS5_IJS14_SB_EEEEEEEvNS4_8identityESX_S18_vS19_EENS_8epilogue10collective6detail29Sm90TmaWarpSpecializedAdapterINS1C_15DefaultEpilogueIaSJ_SJ_NS1B_6thread17LinearCombinationIaLi1EiiLNS1G_9ScaleType4KindE0ELNS_15FloatRoundStyleE2EaEENS1_15EpilogueDefaultEEEEEvvEEEEvNT_6ParamsE,@function
        .size           _ZN7cutlass13device_kernelINS_4gemm6kernel13GemmUniversalIN4cute5tupleIJiiiiEEENS1_10collective13CollectiveMmaINS1_34MainloopSm90TmaGmmaWarpSpecializedILi3ENS5_IJNS4_1CILi1EEESB_SB_EEENS1_32KernelTmaWarpSpecializedPingpongEEENS5_IJNSA_ILi64EEENSA_ILi176EEENSA_ILi256EEEEEEaNS5_IJlSB_lEEEaSJ_NS4_8TiledMMAINS4_8MMA_AtomIJNS4_4SM904GMMA26MMA_64x16x32_S32S8S8_SS_TNEEEENS4_6LayoutISC_NS5_IJNSA_ILi0EEESR_SR_EEEEENS5_IJNS4_10UnderscoreESU_SU_EEEEENS4_13SM90_TMA_LOADENS4_14ComposedLayoutINS4_7SwizzleILi3ELi4ELi3EEENS4_18smem_ptr_flag_bitsILi8EEENSQ_INS5_IJNSA_ILi8EEENSA_ILi128EEEEEENS5_IJS14_SB_EEEEEEEvNS4_8identityESX_S18_vS19_EENS_8epilogue10collective6detail29Sm90TmaWarpSpecializedAdapterINS1C_15DefaultEpilogueIaSJ_SJ_NS1B_6thread17LinearCombinationIaLi1EiiLNS1G_9ScaleType4KindE0ELNS_15FloatRoundStyleE2EaEENS1_15EpilogueDefaultEEEEEvvEEEEvNT_6ParamsE,(.L_x_247 - _ZN7cutlass13device_kernelINS_4gemm6kernel13GemmUniversalIN4cute5tupleIJiiiiEEENS1_10collective13CollectiveMmaINS1_34MainloopSm90TmaGmmaWarpSpecializedILi3ENS5_IJNS4_1CILi1EEESB_SB_EEENS1_32KernelTmaWarpSpecializedPingpongEEENS5_IJNSA_ILi64EEENSA_ILi176EEENSA_ILi256EEEEEEaNS5_IJlSB_lEEEaSJ_NS4_8TiledMMAINS4_8MMA_AtomIJNS4_4SM904GMMA26MMA_64x16x32_S32S8S8_SS_TNEEEENS4_6LayoutISC_NS5_IJNSA_ILi0EEESR_SR_EEEEENS5_IJNS4_10UnderscoreESU_SU_EEEEENS4_13SM90_TMA_LOADENS4_14ComposedLayoutINS4_7SwizzleILi3ELi4ELi3EEENS4_18smem_ptr_flag_bitsILi8EEENSQ_INS5_IJNSA_ILi8EEENSA_ILi128EEEEEENS5_IJS14_SB_EEEEEEEvNS4_8identityESX_S18_vS19_EENS_8epilogue10collective6detail29Sm90TmaWarpSpecializedAdapterINS1C_15DefaultEpilogueIaSJ_SJ_NS1B_6thread17LinearCombinationIaLi1EiiLNS1G_9ScaleType4KindE0ELNS_15FloatRoundStyleE2EaEENS1_15EpilogueDefaultEEEEEvvEEEEvNT_6ParamsE)
        .other          _ZN7cutlass13device_kernelINS_4gemm6kernel13GemmUniversalIN4cute5tupleIJiiiiEEENS1_10collective13CollectiveMmaINS1_34MainloopSm90TmaGmmaWarpSpecializedILi3ENS5_IJNS4_1CILi1EEESB_SB_EEENS1_32KernelTmaWarpSpecializedPingpongEEENS5_IJNSA_ILi64EEENSA_ILi176EEENSA_ILi256EEEEEEaNS5_IJlSB_lEEEaSJ_NS4_8TiledMMAINS4_8MMA_AtomIJNS4_4SM904GMMA26MMA_64x16x32_S32S8S8_SS_TNEEEENS4_6LayoutISC_NS5_IJNSA_ILi0EEESR_SR_EEEEENS5_IJNS4_10UnderscoreESU_SU_EEEEENS4_13SM90_TMA_LOADENS4_14ComposedLayoutINS4_7SwizzleILi3ELi4ELi3EEENS4_18smem_ptr_flag_bitsILi8EEENSQ_INS5_IJNSA_ILi8EEENSA_ILi128EEEEEENS5_IJS14_SB_EEEEEEEvNS4_8identityESX_S18_vS19_EENS_8epilogue10collective6detail29Sm90TmaWarpSpecializedAdapterINS1C_15DefaultEpilogueIaSJ_SJ_NS1B_6thread17LinearCombinationIaLi1EiiLNS1G_9ScaleType4KindE0ELNS_15FloatRoundStyleE2EaEENS1_15EpilogueDefaultEEEEEvvEEEEvNT_6ParamsE,@"STO_CUDA_ENTRY STV_DEFAULT"
_ZN7cutlass13device_kernelINS_4gemm6kernel13GemmUniversalIN4cute5tupleIJiiiiEEENS1_10collective13CollectiveMmaINS1_34MainloopSm90TmaGmmaWarpSpecializedILi3ENS5_IJNS4_1CILi1EEESB_SB_EEENS1_32KernelTmaWarpSpecializedPingpongEEENS5_IJNSA_ILi64EEENSA_ILi176EEENSA_ILi256EEEEEEaNS5_IJlSB_lEEEaSJ_NS4_8TiledMMAINS4_8MMA_AtomIJNS4_4SM904GMMA26MMA_64x16x32_S32S8S8_SS_TNEEEENS4_6LayoutISC_NS5_IJNSA_ILi0EEESR_SR_EEEEENS5_IJNS4_10UnderscoreESU_SU_EEEEENS4_13SM90_TMA_LOADENS4_14ComposedLayoutINS4_7SwizzleILi3ELi4ELi3EEENS4_18smem_ptr_flag_bitsILi8EEENSQ_INS5_IJNSA_ILi8EEENSA_ILi128EEEEEENS5_IJS14_SB_EEEEEEEvNS4_8identityESX_S18_vS19_EENS_8epilogue10collective6detail29Sm90TmaWarpSpecializedAdapterINS1C_15DefaultEpilogueIaSJ_SJ_NS1B_6thread17LinearCombinationIaLi1EiiLNS1G_9ScaleType4KindE0ELNS_15FloatRoundStyleE2EaEENS1_15EpilogueDefaultEEEEEvvEEEEvNT_6ParamsE:
[----:B------:R-:W0:Y:S02]  /*0000*/  LDC R1, c[0x0][0x28] ;  /* 0x00000a00ff017b82 */ /* 0x000e240000000800 */
[----:B0-----:R-:W-:Y:S01]  /*0010*/  VIADD R1, R1, 0xfffffff8 ;  /* 0xfffffff801017836 */ /* 0x001fe20000000000 */
[----:B------:R-:W0:Y:S01]  /*0020*/  S2R R4, SR_TID.X ;  /* 0x0000000000047919 */ /* 0x000e220000002100 */
[----:B------:R-:W-:Y:S01]  /*0030*/  ELECT P0, URZ, PT ;  /* 0x00000000003f782f */ /* 0x000fe20003800000 */
[----:B------:R-:W-:Y:S01]  /*0040*/  BSSY B0, `(.L_x_0) ;  /* 0x000000f000007945 */ /* 0x000fe20003800000 */
[--C-:B0-----:R-:W-:Y:S02]  /*0050*/  SHF.R.U32.HI R0, RZ, 0x5, R4.reuse ;  /* 0x00000005ff007819 */ /* 0x101fe40000011604 */
[----:B------:R-:W-:-:S03]  /*0060*/  SHF.R.U32.HI R5, RZ, 0x7, R4 ;  /* 0x00000007ff057819 */ /* 0x000fc60000011604 */
[----:B------:R-:W0:Y:S04]  /*0070*/  SHFL.IDX PT, R2, R0, RZ, 0x1f ;  /* 0x00001fff00027589 */ /* 0x000e2800000e0000 */
[----:B------:R1:W2:Y:S01]  /*0080*/  SHFL.IDX PT, R8, R5, RZ, 0x1f ;  /* 0x00001fff05087589 */ /* 0x0002a200000e0000 */
[----:B0-----:R-:W-:-:S13]  /*0090*/  ISETP.NE.OR P0, PT, R2, RZ, !P0 ;  /* 0x000000ff0200720c */ /* 0x001fda0004705670 */
[----:B-12---:R-:W-:Y:S05]  /*00a0*/  @P0 BRA `(.L_x_1) ;  /* 0x0000000000200947 */ /* 0x006fea0003800000 */
[----:B------:R-:W-:Y:S02]  /*00b0*/  ULDC.64 UR4, c[0x0][0x198] ;  /* 0x0000660000047ab9 */ /* 0x000fe40000000a00 */
[----:B------:R-:W-:Y:S02]  /*00c0*/  UIADD3 UR6, UP0, UR4, 0xf0, URZ ;  /* 0x000000f004067890 */ /* 0x000fe4000ff1e03f */
[----:B------:R-:W-:Y:S02]  /*00d0*/  UIADD3 UR4, UP1, UR4, 0x1f0, URZ ;  /* 0x000001f004047890 */ /* 0x000fe4000ff3e03f */
[----:B------:R-:W-:Y:S02]  /*00e0*/  UIADD3.X UR7, URZ, UR5, URZ, UP0, !UPT ;  /* 0x000000053f077290 */ /* 0x000fe400087fe43f */
[----:B------:R-:W-:-:S07]  /*00f0*/  UIADD3.X UR5, URZ, UR5, URZ, UP1, !UPT ;  /* 0x000000053f057290 */ /* 0x000fce0008ffe43f */
[----:B------:R0:W-:Y:S02]  /*0100*/  UTMACCTL.PF [UR6] ;  /* 0x00000000060079b9 */ /* 0x0001e40008040000 */
[----:B------:R0:W-:Y:S02]  /*0110*/  UTMACCTL.PF [UR4] ;  /* 0x00000000040079b9 */ /* 0x0001e40008040000 */
[----:B0-----:R-:W-:Y:S01]  /*0120*/  NOP ;  /* 0x0000000000007918 */ /* 0x001fe20000000000 */
.L_x_1:
[----:B------:R-:W-:Y:S05]  /*0130*/  BSYNC B0 ;  /* 0x0000000000007941 */ /* 0x000fea0003800000 */
.L_x_0:
[----:B------:R-:W0:Y:S02]  /*0140*/  SHFL.IDX PT, R3, R0, RZ, 0x1f ;  /* 0x00001fff00037589 */ /* 0x000e2400000e0000 */
[----:B0-----:R-:W-:-:S13]  /*0150*/  ISETP.NE.AND P0, PT, R3, RZ, PT ;  /* 0x000000ff0300720c */ /* 0x001fda0003f05270 */
[----:B------:R-:W-:Y:S05]  /*0160*/  @P0 BRA `(.L_x_2) ;  /* 0x0000000000500947 */ /* 0x000fea0003800000 */
[----:B------:R-:W0:Y:S01]  /*0170*/  S2UR UR8, SR_CgaCtaId ;  /* 0x00000000000879c3 */ /* 0x000e220000008800 */
[----:B------:R-:W-:Y:S01]  /*0180*/  UMOV UR4, 0x400 ;  /* 0x0000040000047882 */ /* 0x000fe20000000000 */
[----:B------:R-:W-:Y:S01]  /*0190*/  UMOV UR5, 0x1 ;  /* 0x0000000100057882 */ /* 0x000fe20000000000 */
[----:B------:R-:W-:Y:S01]  /*01a0*/  UMOV UR6, 0x80 ;  /* 0x0000008000067882 */ /* 0x000fe20000000000 */
[----:B------:R-:W-:Y:S01]  /*01b0*/  ELECT P0, URZ, PT ;  /* 0x00000000003f782f */ /* 0x000fe20003800000 */
[----:B------:R-:W-:-:S04]  /*01c0*/  UIADD3 UR6, -UR6, 0x100000, URZ ;  /* 0x0010000006067890 */ /* 0x000fc8000fffe13f */
[----:B------:R-:W-:Y:S02]  /*01d0*/  USHF.L.U32 UR7, UR6, 0xb, URZ ;  /* 0x0000000b06077899 */ /* 0x000fe4000800063f */
[----:B------:R-:W-:Y:S02]  /*01e0*/  USHF.L.U32 UR6, UR6, 0x1, URZ ;  /* 0x0000000106067899 */ /* 0x000fe4000800063f */
[----:B0-----:R-:W-:Y:S02]  /*01f0*/  ULEA UR8, UR8, UR4, 0x18 ;  /* 0x0000000408087291 */ /* 0x001fe4000f8ec03f */
[----:B------:R-:W-:-:S04]  /*0200*/  UIADD3 UR4, -UR5, 0x100000, URZ ;  /* 0x0010000005047890 */ /* 0x000fc8000fffe13f */
[----:B------:R-:W-:Y:S02]  /*0210*/  USHF.L.U32 UR5, UR4, 0xb, URZ ;  /* 0x0000000b04057899 */ /* 0x000fe4000800063f */
[----:B------:R-:W-:Y:S01]  /*0220*/  USHF.L.U32 UR4, UR4, 0x1, URZ ;  /* 0x0000000104047899 */ /* 0x000fe2000800063f */
[----:B------:R-:W0:Y:S11]  /*0230*/  FENCE.VIEW.ASYNC.S ;  /* 0x00000000000073c6 */ /* 0x000e360000000000 */
[----:B0-----:R0:W1:Y:S01]  /*0240*/  SYNCS.EXCH.64 URZ, [UR8], UR4 ;  /* 0x00000004083f75b2 */ /* 0x0010620008000100 */
[----:B------:R0:W2:Y:S01]  /*0250*/  SYNCS.EXCH.64 URZ, [UR8+0x18], UR6 ;  /* 0x00001806083f75b2 */ /* 0x0000a20008000100 */
[----:B------:R0:W3:Y:S01]  /*0260*/  SYNCS.EXCH.64 URZ, [UR8+0x8], UR4 ;  /* 0x00000804083f75b2 */ /* 0x0000e20008000100 */
[----:B------:R0:W4:Y:S01]  /*0270*/  SYNCS.EXCH.64 URZ, [UR8+0x20], UR6 ;  /* 0x00002006083f75b2 */ /* 0x0001220008000100 */
[----:B------:R0:W0:Y:S01]  /*0280*/  SYNCS.EXCH.64 URZ, [UR8+0x10], UR4 ;  /* 0x00001004083f75b2 */ /* 0x0000220008000100 */
[----:B------:R0:W0:Y:S01]  /*0290*/  SYNCS.EXCH.64 URZ, [UR8+0x28], UR6 ;  /* 0x00002806083f75b2 */ /* 0x0000220008000100 */
[----:B------:R-:W-:Y:S01]  /*02a0*/  NOP ;  /* 0x0000000000007918 */ /* 0x000fe20000000000 */
.L_x_2:
[----:B------:R-:W5:Y:S01]  /*02b0*/  SHFL.IDX PT, R6, R0, RZ, 0x1f ;  /* 0x00001fff00067589 */ /* 0x000f6200000e0000 */
[----:B------:R-:W-:Y:S01]  /*02c0*/  ELECT P0, URZ, PT ;  /* 0x00000000003f782f */ /* 0x000fe20003800000 */
[----:B------:R-:W-:Y:S01]  /*02d0*/  NOP ;  /* 0x0000000000007918 */ /* 0x000fe20000000000 */
[----:B------:R-:W-:Y:S01]  /*02e0*/  ELECT P1, URZ, PT ;  /* 0x00000000003f782f */ /* 0x000fe20003820000 */
[----:B------:R-:W1:Y:S01]  /*02f0*/  SHFL.IDX PT, R3, R0, RZ, 0x1f ;  /* 0x00001fff00037589 */ /* 0x000e6200000e0000 */
[----:B0-----:R-:W-:Y:S01]  /*0300*/  UMOV UR4, 0x20 ;  /* 0x0000002000047882 */ /* 0x001fe20000000000 */
[----:B------:R-:W-:Y:S01]  /*0310*/  UMOV UR11, 0x80 ;  /* 0x00000080000b7882 */ /* 0x000fe20000000000 */
[----:B------:R-:W-:Y:S01]  /*0320*/  NOP ;  /* 0x0000000000007918 */ /* 0x000fe20000000000 */
[C---:B------:R-:W-:Y:S01]  /*0330*/  VIADD R33, R8.reuse, 0xffffffff ;  /* 0xffffffff08217836 */ /* 0x040fe20000000000 */
[----:B------:R-:W0:Y:S01]  /*0340*/  SHFL.IDX PT, R5, R5, RZ, 0x1f ;  /* 0x00001fff05057589 */ /* 0x000e2200000e0000 */
[----:B------:R-:W-:Y:S01]  /*0350*/  ULDC.64 UR44, c[0x0][0x208] ;  /* 0x00008200002c7ab9 */ /* 0x000fe20000000a00 */
[----:B------:R-:W-:-:S02]  /*0360*/  ISETP.NE.AND P2, PT, R8, RZ, PT ;  /* 0x000000ff0800720c */ /* 0x000fc40003f45270 */
[----:B------:R-:W-:Y:S02]  /*0370*/  ISETP.GE.U32.AND P3, PT, R33, 0x2, PT ;  /* 0x000000022100780c */ /* 0x000fe40003f66070 */
[----:B-----5:R-:W-:Y:S02]  /*0380*/  ISETP.NE.OR P0, PT, R6, RZ, !P0 ;  /* 0x000000ff0600720c */ /* 0x020fe40004705670 */
[----:B-1----:R-:W-:Y:S02]  /*0390*/  ISETP.NE.OR P1, PT, R3, RZ, !P1 ;  /* 0x000000ff0300720c */ /* 0x002fe40004f25670 */
[----:B------:R-:W-:-:S04]  /*03a0*/  SHF.R.S32.HI R3, RZ, 0x1f, R2 ;  /* 0x0000001fff037819 */ /* 0x000fc80000011402 */
[----:B------:R-:W-:-:S05]  /*03b0*/  LEA.HI R3, R3, R2, RZ, 0x2 ;  /* 0x0000000203037211 */ /* 0x000fca00078f10ff */
[----:B------:R-:W-:Y:S01]  /*03c0*/  VOTEU.ALL UP0, P0 ;  /* 0x00000000003f7886 */ /* 0x000fe20000000000 */
[----:B------:R-:W-:Y:S01]  /*03d0*/  LOP3.LUT R3, R3, 0xfffffffc, RZ, 0xc0, !PT ;  /* 0xfffffffc03037812 */ /* 0x000fe200078ec0ff */
[----:B------:R-:W-:-:S03]  /*03e0*/  VOTEU.ALL UP1, P1 ;  /* 0x00000000003f7886 */ /* 0x000fc60000820000 */
[----:B------:R-:W1:Y:S01]  /*03f0*/  @!UP0 S2UR UR7, SR_CgaCtaId ;  /* 0x00000000000789c3 */ /* 0x000e620000008800 */
[----:B------:R-:W-:Y:S01]  /*0400*/  @!UP0 UMOV UR6, 0x400 ;  /* 0x0000040000068882 */ /* 0x000fe20000000000 */
[----:B------:R-:W-:-:S04]  /*0410*/  @!UP0 UIADD3 UR4, -UR4, 0x100000, URZ ;  /* 0x0010000004048890 */ /* 0x000fc8000fffe13f */
[----:B------:R-:W-:Y:S02]  /*0420*/  @!UP0 USHF.L.U32 UR5, UR4, 0xb, URZ ;  /* 0x0000000b04058899 */ /* 0x000fe4000800063f */
[----:B------:R-:W-:Y:S01]  /*0430*/  @!UP0 USHF.L.U32 UR4, UR4, 0x1, URZ ;  /* 0x0000000104048899 */ /* 0x000fe2000800063f */
[----:B------:R-:W-:Y:S01]  /*0440*/  IMAD.IADD R0, R2, 0x1, -R3 ;  /* 0x0000000102007824 */ /* 0x000fe200078e0a03 */
[----:B------:R-:W-:Y:S01]  /*0450*/  @!UP1 UMOV UR9, 0x400 ;  /* 0x0000040000099882 */ /* 0x000fe20000000000 */
[----:B------:R-:W-:Y:S01]  /*0460*/  VOTEU.ALL UP2, P1 ;  /* 0x00000000003f7886 */ /* 0x000fe20000840000 */
[----:B------:R-:W-:Y:S01]  /*0470*/  VOTEU.ALL UP3, P1 ;  /* 0x00000000003f7886 */ /* 0x000fe20000860000 */
[----:B------:R-:W-:Y:S01]  /*0480*/  VOTEU.ALL UP4, P1 ;  /* 0x00000000003f7886 */ /* 0x000fe20000880000 */
[----:B------:R-:W5:Y:S01]  /*0490*/  @!UP1 S2UR UR10, SR_CgaCtaId ;  /* 0x00000000000a99c3 */ /* 0x000f620000008800 */
[----:B------:R-:W-:Y:S01]  /*04a0*/  VOTEU.ALL UP5, P1 ;  /* 0x00000000003f7886 */ /* 0x000fe200008a0000 */
[----:B------:R-:W-:-:S04]  /*04b0*/  SHF.R.S32.HI R3, RZ, 0x1f, R4 ;  /* 0x0000001fff037819 */ /* 0x000fc80000011404 */
[----:B------:R-:W-:-:S04]  /*04c0*/  LEA.HI R3, R3, R4, RZ, 0x7 ;  /* 0x0000000403037211 */ /* 0x000fc800078f38ff */
[----:B------:R-:W-:-:S05]  /*04d0*/  LOP3.LUT R3, R3, 0xffffff80, RZ, 0xc0, !PT ;  /* 0xffffff8003037812 */ /* 0x000fca00078ec0ff */
[----:B------:R-:W-:Y:S01]  /*04e0*/  IMAD.IADD R3, R4, 0x1, -R3 ;  /* 0x0000000104037824 */ /* 0x000fe200078e0a03 */
[----:B-1----:R-:W-:Y:S02]  /*04f0*/  @!UP0 ULEA UR8, UR7, UR6, 0x18 ;  /* 0x0000000607088291 */ /* 0x002fe4000f8ec03f */
[----:B------:R-:W-:-:S04]  /*0500*/  @!UP1 UIADD3 UR6, -UR11, 0x100000, URZ ;  /* 0x001000000b069890 */ /* 0x000fc8000fffe13f */
[----:B------:R-:W-:Y:S02]  /*0510*/  @!UP1 USHF.L.U32 UR7, UR6, 0xb, URZ ;  /* 0x0000000b06079899 */ /* 0x000fe4000800063f */
[----:B------:R-:W-:Y:S01]  /*0520*/  @!UP1 USHF.L.U32 UR6, UR6, 0x1, URZ ;  /* 0x0000000106069899 */ /* 0x000fe2000800063f */
[----:B------:R-:W-:Y:S01]  /*0530*/  VOTEU.ALL UP0, P0 ;  /* 0x00000000003f7886 */ /* 0x000fe20000000000 */
[----:B-----5:R-:W-:Y:S01]  /*0540*/  @!UP1 ULEA UR9, UR10, UR9, 0x18 ;  /* 0x000000090a099291 */ /* 0x020fe2000f8ec03f */
[----:B------:R-:W-:Y:S02]  /*0550*/  VOTEU.ALL UP1, P0 ;  /* 0x00000000003f7886 */ /* 0x000fe40000020000 */
[----:B------:R-:W-:Y:S01]  /*0560*/  ULDC.64 UR10, c[0x0][0x598] ;  /* 0x00016600000a7ab9 */ /* 0x000fe20000000a00 */
[----:B------:R-:W-:Y:S01]  /*0570*/  ISETP.NE.AND P0, PT, R0, 0x3, PT ;  /* 0x000000030000780c */ /* 0x000fe20003f05270 */
[----:B------:R-:W1:Y:S02]  /*0580*/  FENCE.VIEW.ASYNC.S ;  /* 0x00000000000073c6 */ /* 0x000e640000000000 */
[----:B-1----:R1:W2:Y:S01]  /*0590*/  @!UP0 SYNCS.EXCH.64 URZ, [UR8+0x60], UR4 ;  /* 0x00006004083f85b2 */ /* 0x0022a20008000100 */
[----:B------:R-:W-:-:S02]  /*05a0*/  ISETP.NE.U32.AND P1, PT, RZ, UR10, PT ;  /* 0x0000000aff007c0c */ /* 0x000fc4000bf25070 */
[----:B------:R-:W-:Y:S02]  /*05b0*/  ISETP.EQ.OR P0, PT, R0, RZ, !P0 ;  /* 0x000000ff0000720c */ /* 0x000fe40004702670 */
[----:B------:R-:W-:Y:S02]  /*05c0*/  ISETP.NE.AND.EX P1, PT, RZ, UR11, PT, P1 ;  /* 0x0000000bff007c0c */ /* 0x000fe4000bf25310 */
[----:B------:R-:W-:-:S04]  /*05d0*/  ISETP.EQ.AND P0, PT, R8, RZ, P0 ;  /* 0x000000ff0800720c */ /* 0x000fc80000702270 */
[----:B------:R-:W-:-:S04]  /*05e0*/  SEL R16, RZ, 0x1, !P0 ;  /* 0x00000001ff107807 */ /* 0x000fc80004000000 */
[----:B------:R-:W-:Y:S01]  /*05f0*/  SEL R16, R16, 0x2, P3 ;  /* 0x0000000210107807 */ /* 0x000fe20001800000 */
[----:B------:R1:W2:Y:S01]  /*0600*/  @!UP1 SYNCS.EXCH.64 URZ, [UR8+0x68], UR4 ;  /* 0x00006804083f95b2 */ /* 0x0002a20008000100 */
[----:B------:R-:W-:Y:S01]  /*0610*/  NOP ;  /* 0x0000000000007918 */ /* 0x000fe20000000000 */
[----:B------:R1:W2:Y:S01]  /*0620*/  @!UP2 SYNCS.EXCH.64 URZ, [UR9+0x40], UR6 ;  /* 0x00004006093fa5b2 */ /* 0x0002a20008000100 */
[----:B------:R1:W2:Y:S01]  /*0630*/  @!UP3 SYNCS.EXCH.64 URZ, [UR9+0x48], UR6 ;  /* 0x00004806093fb5b2 */ /* 0x0002a20008000100 */
[----:B------:R1:W2:Y:S01]  /*0640*/  @!UP4 SYNCS.EXCH.64 URZ, [UR9+0x50], UR6 ;  /* 0x00005006093fc5b2 */ /* 0x0002a20008000100 */
[----:B------:R1:W2:Y:S01]  /*0650*/  @!UP5 SYNCS.EXCH.64 URZ, [UR9+0x58], UR6 ;  /* 0x00005806093fd5b2 */ /* 0x0002a20008000100 */
[----:B------:R-:W-:Y:S01]  /*0660*/  NOP ;  /* 0x0000000000007918 */ /* 0x000fe20000000000 */
[----:B--234-:R-:W-:Y:S06]  /*0670*/  BAR.SYNC.DEFER_BLOCKING 0x0 ;  /* 0x0000000000007b1d */ /* 0x01cfec0000010000 */
[----:B01----:R-:W-:Y:S05]  /*0680*/  @!P1 BRA `(.L_x_3) ;  /* 0x00000000001c9947 */ /* 0x003fea0003800000 */
[----:B------:R-:W0:Y:S02]  /*0690*/  LDC.64 R6, c[0x0][0x598] ;  /* 0x00016600ff067b82 */ /* 0x000e240000000a00 */
[----:B0-----:R-:W2:Y:S02]  /*06a0*/  LDG.E.64 R6, desc[UR44][R6.64] ;  /* 0x0000002c06067981 */ /* 0x001ea4000c1e1b00 */
[----:B--2---:R-:W-:-:S04]  /*06b0*/  ISETP.NE.U32.AND P0, PT, R6, RZ, PT ;  /* 0x000000ff0600720c */ /* 0x004fc80003f05070 */
[----:B------:R-:W-:-:S13]  /*06c0*/  ISETP.NE.AND.EX P0, PT, R7, RZ, PT, P0 ;  /* 0x000000ff0700720c */ /* 0x000fda0003f05300 */
[----:B------:R-:W-:Y:S05]  /*06d0*/  @!P0 BRA `(.L_x_3) ;  /* 0x0000000000088947 */ /* 0x000fea0003800000 */
[----:B------:R1:W5:Y:S01]  /*06e0*/  LD.E R112, desc[UR44][R6.64] ;  /* 0x0000002c06707980 */ /* 0x000362000c101900 */
[----:B------:R-:W-:Y:S05]  /*06f0*/  BRA `(.L_x_4) ;  /* 0x0000000000247947 */ /* 0x000fea0003800000 */
.L_x_3:
[----:B------:R-:W-:Y:S02]  /*0700*/  ULDC.64 UR4, c[0x0][0x588] ;  /* 0x0001620000047ab9 */ /* 0x000fe40000000a00 */
[----:B------:R-:W-:-:S04]  /*0710*/  ISETP.NE.U32.AND P0, PT, RZ, UR4, PT ;  /* 0x00000004ff007c0c */ /* 0x000fc8000bf05070 */
[----:B------:R-:W-:-:S13]  /*0720*/  ISETP.NE.AND.EX P0, PT, RZ, UR5, PT, P0 ;  /* 0x00000005ff007c0c */ /* 0x000fda000bf05300 */
[----:B------:R-:W-:Y:S05]  /*0730*/  @!P0 BRA `(.L_x_5) ;  /* 0x00000000000c8947 */ /* 0x000fea0003800000 */
[----:B------:R-:W0:Y:S02]  /*0740*/  LDC.64 R112, c[0x0][0x588] ;  /* 0x00016200ff707b82 */ /* 0x000e240000000a00 */
[----:B0-----:R0:W5:Y:S01]  /*0750*/  LDG.E R112, desc[UR44][R112.64] ;  /* 0x0000002c70707981 */ /* 0x001162000c1e1900 */
[----:B------:R-:W-:Y:S05]  /*0760*/  BRA `(.L_x_4) ;  /* 0x0000000000087947 */ /* 0x000fea0003800000 */
.L_x_5:
[----:B------:R-:W-:Y:S02]  /*0770*/  ULDC UR4, c[0x0][0x580] ;  /* 0x0001600000047ab9 */ /* 0x000fe40000000800 */
[----:B------:R-:W-:-:S07]  /*0780*/  IMAD.U32 R112, RZ, RZ, UR4 ;  /* 0x00000004ff707e24 */ /* 0x000fce000f8e00ff */
.L_x_4:
[----:B------:R-:W-:Y:S02]  /*0790*/  ULDC.64 UR4, c[0x0][0x5a0] ;  /* 0x0001680000047ab9 */ /* 0x000fe40000000a00 */
[----:B------:R-:W-:-:S04]  /*07a0*/  ISETP.NE.U32.AND P0, PT, RZ, UR4, PT ;  /* 0x00000004ff007c0c */ /* 0x000fc8000bf05070 */
[----:B------:R-:W-:-:S13]  /*07b0*/  ISETP.NE.AND.EX P0, PT, RZ, UR5, PT, P0 ;  /* 0x00000005ff007c0c */ /* 0x000fda000bf05300 */
[----:B------:R-:W-:Y:S05]  /*07c0*/  @!P0 BRA `(.L_x_6) ;  /* 0x00000000001c8947 */ /* 0x000fea0003800000 */
[----:B-1----:R-:W1:Y:S02]  /*07d0*/  LDC.64 R6, c[0x0][0x5a0] ;  /* 0x00016800ff067b82 */ /* 0x002e640000000a00 */
[----:B-1----:R-:W2:Y:S02]  /*07e0*/  LDG.E.64 R6, desc[UR44][R6.64] ;  /* 0x0000002c06067981 */ /* 0x002ea4000c1e1b00 */
[----:B--2---:R-:W-:-:S04]  /*07f0*/  ISETP.NE.U32.AND P0, PT, R6, RZ, PT ;  /* 0x000000ff0600720c */ /* 0x004fc80003f05070 */
[----:B------:R-:W-:-:S13]  /*0800*/  ISETP.NE.AND.EX P0, PT, R7, RZ, PT, P0 ;  /* 0x000000ff0700720c */ /* 0x000fda0003f05300 */
[----:B------:R-:W-:Y:S05]  /*0810*/  @!P0 BRA `(.L_x_6) ;  /* 0x0000000000088947 */ /* 0x000fea0003800000 */
[----:B0-----:R2:W5:Y:S01]  /*0820*/  LD.E R113, desc[UR44][R6.64] ;  /* 0x0000002c06717980 */ /* 0x001562000c101900 */
[----:B------:R-:W-:Y:S05]  /*0830*/  BRA `(.L_x_7) ;  /* 0x0000000000247947 */ /* 0x000fea0003800000 */
.L_x_6:
[----:B------:R-:W-:Y:S02]  /*0840*/  ULDC.64 UR4, c[0x0][0x590] ;  /* 0x0001640000047ab9 */ /* 0x000fe40000000a00 */
[----:B------:R-:W-:-:S04]  /*0850*/  ISETP.NE.U32.AND P0, PT, RZ, UR4, PT ;  /* 0x00000004ff007c0c */ /* 0x000fc8000bf05070 */
[----:B------:R-:W-:-:S13]  /*0860*/  ISETP.NE.AND.EX P0, PT, RZ, UR5, PT, P0 ;  /* 0x00000005ff007c0c */ /* 0x000fda000bf05300 */
[----:B------:R-:W-:Y:S05]  /*0870*/  @!P0 BRA `(.L_x_8) ;  /* 0x00000000000c8947 */ /* 0x000fea0003800000 */
[----:B-1----:R-:W0:Y:S02]  /*0880*/  LDC.64 R6, c[0x0][0x590] ;  /* 0x00016400ff067b82 */ /* 0x002e240000000a00 */
[----:B0-----:R0:W5:Y:S01]  /*0890*/  LDG.E R113, desc[UR44][R6.64] ;  /* 0x0000002c06717981 */ /* 0x001162000c1e1900 */
[----:B------:R-:W-:Y:S05]  /*08a0*/  BRA `(.L_x_7) ;  /* 0x0000000000087947 */ /* 0x000fea0003800000 */
.L_x_8:
[----:B------:R-:W-:Y:S02]  /*08b0*/  ULDC UR4, c[0x0][0x584] ;  /* 0x0001610000047ab9 */ /* 0x000fe40000000800 */
[----:B0-----:R-:W-:-:S07]  /*08c0*/  IMAD.U32 R113, RZ, RZ, UR4 ;  /* 0x00000004ff717e24 */ /* 0x001fce000f8e00ff */
.L_x_7:
[----:B------:R-:W3:Y:S01]  /*08d0*/  LDC R2, c[0x0][0x65c] ;  /* 0x00019700ff027b82 */ /* 0x000ee20000000800 */
[----:B------:R-:W4:Y:S01]  /*08e0*/  S2R R14, SR_CTAID.Y ;  /* 0x00000000000e7919 */ /* 0x000f220000002600 */
[----:B------:R-:W-:Y:S01]  /*08f0*/  ULDC UR6, c[0x0][0x28c] ;  /* 0x0000a30000067ab9 */ /* 0x000fe20000000800 */
[----:B------:R-:W-:Y:S01]  /*0900*/  ISETP.NE.AND P0, PT, R8, 0x2, PT ;  /* 0x000000020800780c */ /* 0x000fe20003f05270 */
[----:B------:R-:W-:Y:S01]  /*0910*/  UIADD3 UR6, UR6, 0xff, URZ ;  /* 0x000000ff06067890 */ /* 0x000fe2000fffe03f */
[----:B012---:R-:W0:Y:S01]  /*0920*/  S2R R6, SR_CTAID.X ;  /* 0x0000000000067919 */ /* 0x007e220000002500 */
[----:B------:R-:W-:Y:S01]  /*0930*/  IMAD.MOV.U32 R7, RZ, RZ, RZ ;  /* 0x000000ffff077224 */ /* 0x000fe200078e00ff */
[----:B------:R-:W-:Y:S01]  /*0940*/  UMOV UR36, URZ ;  /* 0x0000003f00247c82 */ /* 0x000fe20008000000 */
[----:B------:R-:W-:Y:S01]  /*0950*/  USHF.R.S32.HI UR7, URZ, 0x1f, UR6 ;  /* 0x0000001f3f077899 */ /* 0x000fe20008011406 */
[----:B------:R-:W-:Y:S01]  /*0960*/  UMOV UR37, URZ ;  /* 0x0000003f00257c82 */ /* 0x000fe20008000000 */
[----:B------:R-:W-:-:S02]  /*0970*/  ULDC.64 UR8, c[0x0][0x650] ;  /* 0x0001940000087ab9 */ /* 0x000fc40000000a00 */
[----:B------:R-:W-:-:S04]  /*0980*/  ULEA.HI UR7, UR7, UR6, URZ, 0x8 ;  /* 0x0000000607077291 */ /* 0x000fc8000f8f403f */
[----:B------:R-:W-:Y:S01]  /*0990*/  USHF.R.S32.HI UR38, URZ, 0x8, UR7 ;  /* 0x000000083f267899 */ /* 0x000fe20008011407 */
[----:B---3--:R-:W-:-:S13]  /*09a0*/  ISETP.NE.AND P1, PT, R2, 0x1, PT ;  /* 0x000000010200780c */ /* 0x008fda0003f25270 */
[----:B------:R-:W0:Y:S01]  /*09b0*/  @P1 LDC R19, c[0x0][0x10] ;  /* 0x00000400ff131b82 */ /* 0x000e220000000800 */
[----:B----4-:R-:W-:Y:S02]  /*09c0*/  @P1 IMAD.MOV.U32 R8, RZ, RZ, R14 ;  /* 0x000000ffff081224 */ /* 0x010fe400078e000e */
[----:B------:R-:W-:Y:S02]  /*09d0*/  @P1 IMAD.MOV.U32 R9, RZ, RZ, RZ ;  /* 0x000000ffff091224 */ /* 0x000fe400078e00ff */
[----:B------:R-:W-:-:S03]  /*09e0*/  @P1 IMAD.MOV.U32 R17, RZ, RZ, RZ ;  /* 0x000000ffff111224 */ /* 0x000fc600078e00ff */
[----:B------:R-:W1:Y:S01]  /*09f0*/  @!P1 LDC R11, c[0x0][0xc] ;  /* 0x00000300ff0b9b82 */ /* 0x000e620000000800 */
[----:B------:R-:W-:Y:S01]  /*0a00*/  ULDC UR4, c[0x0][0xc] ;  /* 0x0000030000047ab9 */ /* 0x000fe20000000800 */
[----:B------:R-:W-:Y:S02]  /*0a10*/  ULDC UR5, c[0x0][0x10] ;  /* 0x0000040000057ab9 */ /* 0x000fe40000000800 */
[----:B------:R-:W-:-:S04]  /*0a20*/  UIMAD.WIDE.U32 UR4, UR4, UR5, URZ ;  /* 0x00000005040472a5 */ /* 0x000fc8000f8e003f */
[----:B------:R-:W2:Y:S01]  /*0a30*/  LDC R2, c[0x0][0x14] ;  /* 0x00000500ff027b82 */ /* 0x000ea20000000800 */
[----:B0-----:R-:W-:-:S04]  /*0a40*/  @P1 IMAD.WIDE.U32 R18, R6, R19, R8 ;  /* 0x0000001306121225 */ /* 0x001fc800078e0008 */
[----:B------:R-:W-:Y:S02]  /*0a50*/  @P1 IMAD.IADD R17, R19, 0x1, R17 ;  /* 0x0000000113111824 */ /* 0x000fe400078e0211 */
[----:B-1----:R-:W-:-:S04]  /*0a60*/  @!P1 IMAD.WIDE.U32 R8, R11, R14, R6 ;  /* 0x0000000e0b089225 */ /* 0x002fc800078e0006 */
[----:B------:R-:W-:Y:S02]  /*0a70*/  @!P1 IMAD.MOV.U32 R18, RZ, RZ, R8 ;  /* 0x000000ffff129224 */ /* 0x000fe400078e0008 */
[----:B------:R-:W-:Y:S02]  /*0a80*/  @!P1 IMAD.MOV.U32 R17, RZ, RZ, R9 ;  /* 0x000000ffff119224 */ /* 0x000fe400078e0009 */
[----:B--2---:R-:W-:-:S04]  /*0a90*/  IMAD.WIDE.U32 R12, R2, UR4, RZ ;  /* 0x00000004020c7c25 */ /* 0x004fc8000f8e00ff */
[----:B------:R-:W-:Y:S01]  /*0aa0*/  IMAD R23, R2, UR5, RZ ;  /* 0x0000000502177c24 */ /* 0x000fe2000f8e02ff */
[----:B------:R0:W-:Y:S03]  /*0ab0*/  STL.64 [R1], R12 ;  /* 0x0000000c01007387 */ /* 0x0001e60000100a00 */
[----:B------:R-:W-:Y:S01]  /*0ac0*/  IMAD.IADD R23, R13, 0x1, R23 ;  /* 0x000000010d177824 */ /* 0x000fe200078e0217 */
[----:B------:R-:W-:Y:S06]  /*0ad0*/  @P0 BRA `(.L_x_9) ;  /* 0x0000000000200947 */ /* 0x000fec0003800000 */
[----:B------:R-:W-:Y:S01]  /*0ae0*/  UISETP.GE.U32.AND UP0, UPT, UR38, 0x3, UPT ;  /* 0x000000032600788c */ /* 0x000fe2000bf06070 */
[----:B------:R-:W-:Y:S01]  /*0af0*/  IADD3 R18, P0, R18, R12, RZ ;  /* 0x0000000c12127210 */ /* 0x000fe20007f1e0ff */
[----:B------:R-:W-:Y:S01]  /*0b00*/  UIMAD.WIDE.U32 UR4, UR38, -0x55555555, URZ ;  /* 0xaaaaaaab260478a5 */ /* 0x000fe2000f8e003f */
[----:B------:R-:W-:-:S03]  /*0b10*/  UMOV UR37, URZ ;  /* 0x0000003f00257c82 */ /* 0x000fc60008000000 */
[----:B------:R-:W-:Y:S01]  /*0b20*/  USHF.R.U32.HI UR4, URZ, 0x1, UR5 ;  /* 0x000000013f047899 */ /* 0x000fe20008011605 */
[----:B------:R-:W-:-:S03]  /*0b30*/  IMAD.X R17, R23, 0x1, R17, P0 ;  /* 0x0000000117117824 */ /* 0x000fc600000e0611 */
[----:B------:R-:W-:Y:S02]  /*0b40*/  UIMAD UR36, UR4, -0x3, UR38 ;  /* 0xfffffffd042478a4 */ /* 0x000fe4000f8e0226 */
[----:B------:R-:W-:-:S12]  /*0b50*/  @UP0 ULOP3.LUT UR37, UR4, 0x1, URZ, 0xc0, !UPT ;  /* 0x0000000104250892 */ /* 0x000fd8000f8ec03f */
.L_x_9:
[----:B------:R-:W-:Y:S01]  /*0b60*/  ISETP.GE.U32.AND P0, PT, R18, UR8, PT ;  /* 0x0000000812007c0c */ /* 0x000fe2000bf06070 */
[----:B------:R-:W-:Y:S01]  /*0b70*/  IMAD.MOV.U32 R19, RZ, RZ, -0x1 ;  /* 0xffffffffff137424 */ /* 0x000fe200078e00ff */
[----:B------:R-:W-:Y:S01]  /*0b80*/  PRMT R8, RZ, 0x7610, R8 ;  /* 0x00007610ff087816 */ /* 0x000fe20000000008 */
[----:B------:R-:W-:Y:S01]  /*0b90*/  IMAD.MOV.U32 R22, RZ, RZ, -0x1 ;  /* 0xffffffffff167424 */ /* 0x000fe200078e00ff */
[----:B------:R-:W-:Y:S01]  /*0ba0*/  ISETP.GE.U32.AND.EX P0, PT, R17, UR9, PT, P0 ;  /* 0x0000000911007c0c */ /* 0x000fe2000bf06100 */
[----:B------:R-:W-:-:S12]  /*0bb0*/  IMAD.MOV.U32 R2, RZ, RZ, -0x1 ;  /* 0xffffffffff027424 */ /* 0x000fd800078e00ff */
[----:B------:R-:W-:Y:S05]  /*0bc0*/  @P0 BRA `(.L_x_10) ;  /* 0x00000004005c0947 */ /* 0x000fea0003800000 */
[----:B------:R-:W1:Y:S01]  /*0bd0*/  LDC.64 R20, c[0x0][0x628] ;  /* 0x00018a00ff147b82 */ /* 0x000e620000000a00 */
[----:B------:R-:W-:Y:S02]  /*0be0*/  IMAD.MOV.U32 R8, RZ, RZ, R18 ;  /* 0x000000ffff087224 */ /* 0x000fe400078e0012 */
[----:B------:R-:W-:-:S05]  /*0bf0*/  IMAD.MOV.U32 R9, RZ, RZ, R17 ;  /* 0x000000ffff097224 */ /* 0x000fca00078e0011 */
[----:B------:R-:W2:Y:S08]  /*0c00*/  LDC R2, c[0x0][0x630] ;  /* 0x00018c00ff027b82 */ /* 0x000eb00000000800 */
[----:B------:R-:W3:Y:S01]  /*0c10*/  LDC.64 R24, c[0x0][0x620] ;  /* 0x00018800ff187b82 */ /* 0x000ee20000000a00 */
[----:B-1----:R-:W-:-:S04]  /*0c20*/  ISETP.NE.U32.AND P0, PT, R20, RZ, PT ;  /* 0x000000ff1400720c */ /* 0x002fc80003f05070 */
[----:B------:R-:W-:-:S13]  /*0c30*/  ISETP.NE.AND.EX P0, PT, R21, RZ, PT, P0 ;  /* 0x000000ff1500720c */ /* 0x000fda0003f05300 */
[----:B--23--:R-:W-:Y:S05]  /*0c40*/  @!P0 BRA `(.L_x_11) ;  /* 0x0000000000288947 */ /* 0x00cfea0003800000 */
[----:B0-----:R-:W0:Y:S02]  /*0c50*/  LDC R13, c[0x0][0x634] ;  /* 0x00018d00ff0d7b82 */ /* 0x001e240000000800 */
[----:B0-----:R-:W-:-:S05]  /*0c60*/  IADD3 R13, P0, R18, R13, RZ ;  /* 0x0000000d120d7210 */ /* 0x001fca0007f1e0ff */
[----:B------:R-:W-:-:S04]  /*0c70*/  IMAD.X R15, RZ, RZ, R17, P0 ;  /* 0x000000ffff0f7224 */ /* 0x000fc800000e0611 */
[----:B------:R-:W-:-:S04]  /*0c80*/  IMAD.WIDE.U32 R8, R15, R20, RZ ;  /* 0x000000140f087225 */ /* 0x000fc800078e00ff */
[----:B------:R-:W-:-:S04]  /*0c90*/  IMAD.WIDE.U32 R10, P0, R13, R21, R8 ;  /* 0x000000150d0a7225 */ /* 0x000fc80007800008 */
[----:B------:R-:W-:-:S04]  /*0ca0*/  IMAD.WIDE.U32 R8, R13, R20, RZ ;  /* 0x000000140d087225 */ /* 0x000fc800078e00ff */
[----:B------:R-:W-:Y:S01]  /*0cb0*/  IMAD.X R13, RZ, RZ, RZ, P0 ;  /* 0x000000ffff0d7224 */ /* 0x000fe200000e06ff */
[----:B------:R-:W-:Y:S01]  /*0cc0*/  IADD3 RZ, P0, R9, R10, RZ ;  /* 0x0000000a09ff7210 */ /* 0x000fe20007f1e0ff */
[----:B------:R-:W-:-:S04]  /*0cd0*/  IMAD.MOV.U32 R12, RZ, RZ, R11 ;  /* 0x000000ffff0c7224 */ /* 0x000fc800078e000b */
[----:B------:R-:W-:-:S08]  /*0ce0*/  IMAD.WIDE.U32.X R8, R15, R21, R12, P0 ;  /* 0x000000150f087225 */ /* 0x000fd000000e040c */
.L_x_11:
[-CC-:B------:R-:W-:Y:S01]  /*0cf0*/  SHF.R.U64 R31, R8, R2.reuse, R9.reuse ;  /* 0x00000002081f7219 */ /* 0x180fe20000001209 */
[----:B0-----:R-:W0:Y:S01]  /*0d00*/  LDC R12, c[0x0][0x618] ;  /* 0x00018600ff0c7b82 */ /* 0x001e220000000800 */
[----:B------:R-:W-:Y:S01]  /*0d10*/  SHF.R.U32.HI R7, RZ, R2, R9 ;  /* 0x00000002ff077219 */ /* 0x000fe20000011609 */
[----:B------:R-:W-:Y:S01]  /*0d20*/  ULDC UR4, c[0x0][0x150] ;  /* 0x0000540000047ab9 */ /* 0x000fe20000000800 */
[----:B------:R-:W-:Y:S01]  /*0d30*/  IADD3 R11, P0, RZ, -R31, RZ ;  /* 0x8000001fff0b7210 */ /* 0x000fe20007f1e0ff */
[----:B------:R-:W-:Y:S01]  /*0d40*/  IMAD.MOV.U32 R19, RZ, RZ, R17 ;  /* 0x000000ffff137224 */ /* 0x000fe200078e0011 */
[----:B------:R-:W-:-:S03]  /*0d50*/  I2FP.F32.U32 R2, R6 ;  /* 0x0000000600027245 */ /* 0x000fc60000201000 */
[----:B------:R-:W1:Y:S01]  /*0d60*/  LDC.64 R26, c[0x0][0x640] ;  /* 0x00019000ff1a7b82 */ /* 0x000e620000000a00 */
[----:B------:R-:W-:Y:S02]  /*0d70*/  IMAD.X R13, RZ, RZ, ~R7, P0 ;  /* 0x000000ffff0d7224 */ /* 0x000fe400000e0e07 */
[----:B------:R-:W-:Y:S01]  /*0d80*/  FMUL R2, R2, UR4 ;  /* 0x0000000402027c20 */ /* 0x000fe20008400000 */
[----:B------:R-:W-:Y:S01]  /*0d90*/  IMAD.WIDE.U32 R8, R11, R24, R18 ;  /* 0x000000180b087225 */ /* 0x000fe200078e0012 */
[----:B------:R-:W-:-:S03]  /*0da0*/  ULDC UR4, c[0x0][0x154] ;  /* 0x0000550000047ab9 */ /* 0x000fc60000000800 */
[----:B------:R-:W-:Y:S01]  /*0db0*/  IMAD R10, R13, R24, RZ ;  /* 0x000000180d0a7224 */ /* 0x000fe200078e02ff */
[----:B------:R-:W2:Y:S01]  /*0dc0*/  LDC R7, c[0x0][0x144] ;  /* 0x00005100ff077b82 */ /* 0x000ea20000000800 */
[----:B------:R-:W3:Y:S02]  /*0dd0*/  F2I.U32.TRUNC.NTZ R2, R2 ;  /* 0x0000000200027305 */ /* 0x000ee4000020f000 */
[----:B------:R-:W-:-:S04]  /*0de0*/  IMAD R11, R11, R25, R10 ;  /* 0x000000190b0b7224 */ /* 0x000fc800078e020a */
[----:B------:R-:W-:Y:S01]  /*0df0*/  IMAD.IADD R9, R9, 0x1, R11 ;  /* 0x0000000109097824 */ /* 0x000fe200078e020b */
[----:B------:R-:W4:Y:S01]  /*0e00*/  LDC R22, c[0x0][0x608] ;  /* 0x00018200ff167b82 */ /* 0x000f220000000800 */
[----:B------:R-:W-:-:S03]  /*0e10*/  IMAD.MOV.U32 R11, RZ, RZ, -0x1 ;  /* 0xffffffffff0b7424 */ /* 0x000fc600078e00ff */
[--C-:B0-----:R-:W-:Y:S02]  /*0e20*/  SHF.R.U64 R20, R8, R12, R9.reuse ;  /* 0x0000000c08147219 */ /* 0x101fe40000001209 */
[----:B------:R-:W-:Y:S02]  /*0e30*/  I2FP.F32.U32 R8, R14 ;  /* 0x0000000e00087245 */ /* 0x000fe40000201000 */
[----:B------:R-:W0:Y:S01]  /*0e40*/  LDC R24, c[0x0][0x658] ;  /* 0x00019600ff187b82 */ /* 0x000e220000000800 */
[----:B-1----:R-:W-:Y:S01]  /*0e50*/  ISETP.NE.U32.AND P0, PT, R26, RZ, PT ;  /* 0x000000ff1a00720c */ /* 0x002fe20003f05070 */
[----:B---3--:R-:W-:Y:S02]  /*0e60*/  IMAD.MOV R10, RZ, RZ, -R2 ;  /* 0x000000ffff0a7224 */ /* 0x008fe400078e0a02 */
[----:B------:R-:W-:Y:S01]  /*0e70*/  FMUL R8, R8, UR4 ;  /* 0x0000000408087c20 */ /* 0x000fe20008400000 */
[----:B------:R-:W-:Y:S02]  /*0e80*/  SHF.R.U32.HI R9, RZ, R12, R9 ;  /* 0x0000000cff097219 */ /* 0x000fe40000011609 */
[----:B------:R-:W-:Y:S01]  /*0e90*/  ISETP.NE.AND.EX P0, PT, R27, RZ, PT, P0 ;  /* 0x000000ff1b00720c */ /* 0x000fe20003f05300 */
[----:B------:R1:W3:Y:S01]  /*0ea0*/  F2I.U32.TRUNC.NTZ R15, R8 ;  /* 0x00000008000f7305 */ /* 0x0002e2000020f000 */
[----:B------:R-:W1:Y:S01]  /*0eb0*/  LDC R19, c[0x0][0x148] ;  /* 0x00005200ff137b82 */ /* 0x000e620000000800 */
[----:B--2---:R-:W-:-:S07]  /*0ec0*/  IMAD R2, R7, R10, R6 ;  /* 0x0000000a07027224 */ /* 0x004fce00078e0206 */
[----:B------:R-:W2:Y:S01]  /*0ed0*/  LDC R25, c[0x0][0x600] ;  /* 0x00018000ff197b82 */ /* 0x000ea20000000800 */
[-CC-:B----4-:R-:W-:Y:S02]  /*0ee0*/  SHF.R.U64 R32, R20, R22.reuse, R9.reuse ;  /* 0x0000001614207219 */ /* 0x190fe40000001209 */
[----:B------:R-:W-:Y:S01]  /*0ef0*/  SHF.R.U32.HI R7, RZ, R22, R9 ;  /* 0x00000016ff077219 */ /* 0x000fe20000011609 */
[----:B------:R-:W-:-:S04]  /*0f00*/  IMAD.MOV.U32 R9, RZ, RZ, 0x1 ;  /* 0x00000001ff097424 */ /* 0x000fc800078e00ff */
[----:B------:R-:W4:Y:S01]  /*0f10*/  LDC R28, c[0x0][0x648] ;  /* 0x00019200ff1c7b82 */ /* 0x000f220000000800 */
[-C--:B0-----:R-:W-:Y:S02]  /*0f20*/  SHF.L.U32 R6, R11, R24.reuse, RZ ;  /* 0x000000180b067219 */ /* 0x081fe400000006ff */
[--C-:B------:R-:W-:Y:S02]  /*0f30*/  SHF.R.U64 R22, R32, R24, R7.reuse ;  /* 0x0000001820167219 */ /* 0x100fe40000001207 */
[----:B------:R-:W-:Y:S02]  /*0f40*/  LOP3.LUT R13, RZ, R6, RZ, 0x33, !PT ;  /* 0x00000006ff0d7212 */ /* 0x000fe400078e33ff */
[-C--:B------:R-:W-:Y:S01]  /*0f50*/  SHF.R.U32.HI R7, RZ, R24.reuse, R7 ;  /* 0x00000018ff077219 */ /* 0x080fe20000011607 */
[----:B------:R-:W0:Y:S01]  /*0f60*/  LDC R29, c[0x0][0x638] ;  /* 0x00018e00ff1d7b82 */ /* 0x000e220000000800 */
[----:B------:R-:W-:Y:S01]  /*0f70*/  SHF.L.U32 R12, R9, R24, RZ ;  /* 0x00000018090c7219 */ /* 0x000fe200000006ff */
[----:B------:R-:W-:-:S06]  /*0f80*/  IMAD.MOV.U32 R6, RZ, RZ, R22 ;  /* 0x000000ffff067224 */ /* 0x000fcc00078e0016 */
[----:B------:R-:W0:Y:S01]  /*0f90*/  LDC R30, c[0x0][0x610] ;  /* 0x00018400ff1e7b82 */ /* 0x000e220000000800 */
[----:B-1-3--:R-:W-:Y:S05]  /*0fa0*/  @!P0 BRA `(.L_x_12) ;  /* 0x0000000000288947 */ /* 0x00afea0003800000 */
[----:B------:R-:W1:Y:S02]  /*0fb0*/  LDC R11, c[0x0][0x64c] ;  /* 0x00019300ff0b7b82 */ /* 0x000e640000000800 */
[----:B-1----:R-:W-:-:S05]  /*0fc0*/  IADD3 R11, P0, R22, R11, RZ ;  /* 0x0000000b160b7210 */ /* 0x002fca0007f1e0ff */
        /* <DEDUP_REMOVED lines=8> */
.L_x_12:
[----:B----4-:R-:W-:Y:S01]  /*1050*/  SHF.R.U64 R6, R6, R28, R7 ;  /* 0x0000001c06067219 */ /* 0x010fe20000001207 */
[----:B--2---:R-:W-:Y:S01]  /*1060*/  VIADD R7, R25, 0xffffffff ;  /* 0xffffffff19077836 */ /* 0x004fe20000000000 */
[----:B------:R-:W-:Y:S01]  /*1070*/  LOP3.LUT R13, R32, R13, RZ, 0xc0, !PT ;  /* 0x0000000d200d7212 */ /* 0x000fe200078ec0ff */
[----:B------:R-:W-:Y:S02]  /*1080*/  IMAD.MOV R15, RZ, RZ, -R15 ;  /* 0x000000ffff0f7224 */ /* 0x000fe400078e0a0f */
[----:B------:R-:W-:Y:S01]  /*1090*/  IMAD.MOV R8, RZ, RZ, -R6 ;  /* 0x000000ffff087224 */ /* 0x000fe200078e0a06 */
[----:B------:R-:W-:Y:S01]  /*10a0*/  LOP3.LUT R7, R20, R7, RZ, 0xc0, !PT ;  /* 0x0000000714077212 */ /* 0x000fe200078ec0ff */
[----:B------:R-:W-:Y:S02]  /*10b0*/  IMAD R13, R12, R6, R13 ;  /* 0x000000060c0d7224 */ /* 0x000fe400078e020d */
[----:B------:R-:W-:Y:S02]  /*10c0*/  @P1 IMAD R2, R19, R15, R14 ;  /* 0x0000000f13021224 */ /* 0x000fe400078e020e */
[----:B0-----:R-:W-:-:S02]  /*10d0*/  IMAD R6, R8, R29, R22 ;  /* 0x0000001d08067224 */ /* 0x001fc400078e0216 */
[----:B------:R-:W-:Y:S02]  /*10e0*/  IMAD R2, R13, R30, R2 ;  /* 0x0000001e0d027224 */ /* 0x000fe400078e0202 */
[----:B------:R-:W-:Y:S02]  /*10f0*/  IMAD R19, R6, R25, R7 ;  /* 0x0000001906137224 */ /* 0x000fe400078e0207 */
[----:B------:R-:W-:-:S03]  /*1100*/  IMAD.MOV.U32 R8, RZ, RZ, 0x1 ;  /* 0x00000001ff087424 */ /* 0x000fc600078e00ff */
[----:B------:R-:W-:Y:S02]  /*1110*/  SEL R22, R19, R2, !P1 ;  /* 0x0000000213167207 */ /* 0x000fe40004800000 */
[----:B------:R-:W-:Y:S01]  /*1120*/  SEL R19, R2, R19, !P1 ;  /* 0x0000001302137207 */ /* 0x000fe20004800000 */
[----:B------:R-:W-:-:S07]  /*1130*/  IMAD.MOV.U32 R2, RZ, RZ, R31 ;  /* 0x000000ffff027224 */ /* 0x000fce00078e001f */
.L_x_10:
[----:B------:R-:W-:Y:S05]  /*1140*/  @!P2 BRA `(.L_x_13) ;  /* 0x000000a00008a947 */ /* 0x000fea0003800000 */
[----:B------:R-:W-:-:S13]  /*1150*/  ISETP.GT.U32.AND P0, PT, R33, 0x1, PT ;  /* 0x000000012100780c */ /* 0x000fda0003f04070 */
[----:B------:R-:W-:Y:S05]  /*1160*/  @P0 EXIT ;  /* 0x000000000000094d */ /* 0x000fea0003800000 */
.L_x_14:
[----:B------:R-:W-:-:S08]  /*1170*/  NOP ;  /* 0x0000000000007918 */ /* 0x000fd00000000000 */
[----:B------:R-:W1:Y:S02]  /*1180*/  USETMAXREG.TRY_ALLOC.CTAPOOL UP0, 0xe8 ;  /* 0x000000e8000079c8 */ /* 0x000e640008000600 */
[----:B-1----:R-:W-:-:S13]  /*1190*/  PLOP3.LUT P0, PT, PT, PT, UP0, 0x80, 0x0 ;  /* 0x000000000000781c */ /* 0x002fda0003f0f008 */
[----:B------:R-:W-:Y:S05]  /*11a0*/  @!P0 BRA `(.L_x_14) ;  /* 0xfffffffc00f08947 */ /* 0x000fea000383ffff */
[----:B------:R-:W-:-:S13]  /*11b0*/  LOP3.LUT P0, RZ, R8, 0xff, RZ, 0xc0, !PT ;  /* 0x000000ff08ff7812 */ /* 0x000fda000780c0ff */
[----:B------:R-:W-:Y:S05]  /*11c0*/  @!P0 EXIT ;  /* 0x000000000000894d */ /* 0x000fea0003800000 */
[----:B------:R-:W1:Y:S01]  /*11d0*/  S2UR UR4, SR_CgaCtaId ;  /* 0x00000000000479c3 */ /* 0x000e620000008800 */
[----:B------:R-:W-:Y:S01]  /*11e0*/  VIADD R6, R5, 0xffffffff ;  /* 0xffffffff05067836 */ /* 0x000fe20000000000 */
[----:B------:R-:W-:Y:S01]  /*11f0*/  SHF.R.S32.HI R0, RZ, 0x1f, R3 ;  /* 0x0000001fff007819 */ /* 0x000fe20000011403 */
[----:B------:R-:W-:Y:S01]  /*1200*/  UMOV UR40, 0x400 ;  /* 0x0000040000287882 */ /* 0x000fe20000000000 */
[----:B------:R-:W-:Y:S02]  /*1210*/  UISETP.LT.AND UP0, UPT, UR38, 0x1, UPT ;  /* 0x000000012600788c */ /* 0x000fe4000bf01270 */
[----:B------:R-:W-:Y:S01]  /*1220*/  R2UR UR41, R6 ;  /* 0x00000000062972ca */ /* 0x000fe200000e0000 */
[----:B------:R-:W-:Y:S01]  /*1230*/  ULDC UR5, c[0x0][0x284] ;  /* 0x0000a10000057ab9 */ /* 0x000fe20000000800 */
[CC--:B------:R-:W-:Y:S01]  /*1240*/  LEA.HI R4, R0.reuse, R3.reuse, RZ, 0x2 ;  /* 0x0000000300047211 */ /* 0x0c0fe200078f10ff */
[----:B------:R-:W-:Y:S01]  /*1250*/  USEL UR43, UR38, 0x1, UP0 ;  /* 0x00000001262b7887 */ /* 0x000fe20008000000 */
[----:B------:R-:W-:Y:S01]  /*1260*/  LEA.HI R0, R0, R3, RZ, 0x5 ;  /* 0x0000000300007211 */ /* 0x000fe200078f28ff */
[----:B------:R-:W-:Y:S01]  /*1270*/  USHF.L.U32 UR39, UR38, 0x1, URZ ;  /* 0x0000000126277899 */ /* 0x000fe2000800063f */
[--C-:B------:R-:W-:Y:S01]  /*1280*/  SHF.R.S32.HI R114, RZ, 0x2, R4.reuse ;  /* 0x00000002ff727819 */ /* 0x100fe20000011404 */
[----:B------:R-:W-:Y:S01]  /*1290*/  UIADD3 UR43, -UR43, UR38, URZ ;  /* 0x000000262b2b7290 */ /* 0x000fe2000fffe13f */
[----:B------:R-:W-:-:S02]  /*12a0*/  SHF.R.S32.HI R5, RZ, 0x1f, R4 ;  /* 0x0000001fff057819 */ /* 0x000fc40000011404 */
[----:B------:R-:W-:Y:S02]  /*12b0*/  LOP3.LUT R116, R4, 0xfffffffc, RZ, 0xc0, !PT ;  /* 0xfffffffc04747812 */ /* 0x000fe400078ec0ff */
[----:B------:R-:W-:Y:S01]  /*12c0*/  LEA.HI R5, R5, R114, RZ, 0x3 ;  /* 0x0000007205057211 */ /* 0x000fe200078f18ff */
[----:B------:R-:W-:Y:S01]  /*12d0*/  USHF.L.U32 UR41, UR41, 0x3, URZ ;  /* 0x0000000329297899 */ /* 0x000fe2000800063f */
[----:B------:R-:W-:Y:S01]  /*12e0*/  ISETP.NE.AND P0, PT, R6, RZ, PT ;  /* 0x000000ff0600720c */ /* 0x000fe20003f05270 */
[----:B------:R-:W-:Y:S01]  /*12f0*/  IMAD.IADD R116, R3, 0x1, -R116 ;  /* 0x0000000103747824 */ /* 0x000fe200078e0a74 */
[----:B------:R-:W-:Y:S01]  /*1300*/  LOP3.LUT R5, R5, 0xfffffff8, RZ, 0xc0, !PT ;  /* 0xfffffff805057812 */ /* 0x000fe200078ec0ff */
[----:B-1----:R-:W-:Y:S02]  /*1310*/  ULEA UR40, UR4, UR40, 0x18 ;  /* 0x0000002804287291 */ /* 0x002fe4000f8ec03f */
[----:B------:R-:W-:Y:S01]  /*1320*/  IMAD.U32 R118, RZ, RZ, UR41 ;  /* 0x00000029ff767e24 */ /* 0x000fe2000f8e00ff */
[----:B------:R-:W-:Y:S01]  /*1330*/  SEL R123, RZ, 0x1, P0 ;  /* 0x00000001ff7b7807 */ /* 0x000fe20000000000 */
[----:B------:R-:W-:Y:S01]  /*1340*/  IMAD.IADD R114, R114, 0x1, -R5 ;  /* 0x0000000172727824 */ /* 0x000fe200078e0a05 */
[----:B------:R-:W-:Y:S01]  /*1350*/  UIADD3 UR42, UR40, 0x40, URZ ;  /* 0x00000040282a7890 */ /* 0x000fe2000fffe03f */
[----:B------:R-:W-:-:S02]  /*1360*/  SHF.R.S32.HI R5, RZ, 0x5, R0 ;  /* 0x00000005ff057819 */ /* 0x000fc40000011400 */
[C---:B------:R-:W-:Y:S02]  /*1370*/  LOP3.LUT R120, R118.reuse, 0x8, RZ, 0xc0, !PT ;  /* 0x0000000876787812 */ /* 0x040fe400078ec0ff */
[--C-:B------:R-:W-:Y:S01]  /*1380*/  SHF.R.S32.HI R115, RZ, 0x1f, R114.reuse ;  /* 0x0000001fff737819 */ /* 0x100fe20000011472 */
[C-C-:B------:R-:W-:Y:S01]  /*1390*/  IMAD R121, R5.reuse, -0x10, -R114.reuse ;  /* 0xfffffff005797824 */ /* 0x140fe200078e0a72 */
[----:B------:R-:W-:Y:S01]  /*13a0*/  LOP3.LUT R118, R118, 0x8, RZ, 0xc, !PT ;  /* 0x0000000876767812 */ /* 0x000fe200078e0cff */
[----:B------:R-:W-:Y:S01]  /*13b0*/  IMAD.U32 R117, RZ, RZ, UR42 ;  /* 0x0000002aff757e24 */ /* 0x000fe2000f8e00ff */
[----:B------:R-:W-:Y:S01]  /*13c0*/  LOP3.LUT R120, R120, 0x18, RZ, 0x3c, !PT ;  /* 0x0000001878787812 */ /* 0x000fe200078e3cff */
[----:B------:R-:W-:-:S04]  /*13d0*/  IMAD.WIDE R114, R5, 0x10, R114 ;  /* 0x0000001005727825 */ /* 0x000fc800078e0272 */
[----:B------:R-:W-:Y:S02]  /*13e0*/  VIADD R119, R117, UR41 ;  /* 0x0000002975777c36 */ /* 0x000fe40008000000 */
[----:B------:R-:W-:-:S07]  /*13f0*/  VIADD R121, R121, UR5 ;  /* 0x0000000579797c36 */ /* 0x000fce0008000000 */
.L_x_214:
[----:B------:R-:W-:Y:S01]  /*1400*/  SHF.L.U32 R0, R123, 0x1f, RZ ;  /* 0x0000001f7b007819 */ /* 0x000fe200000006ff */
[----:B------:R-:W-:Y:S02]  /*1410*/  ULDC UR4, c[0x0][0x28c] ;  /* 0x0000a30000047ab9 */ /* 0x000fe40000000800 */
[----:B------:R-:W-:Y:S01]  /*1420*/  ISETP.LT.AND P1, PT, RZ, UR4, PT ;  /* 0x00000004ff007c0c */ /* 0x000fe2000bf21270 */
[----:B-1----:R-:W1:Y:S02]  /*1430*/  SYNCS.PHASECHK.TRANS64.TRYWAIT P0, [R117+UR41], R0 ;  /* 0x00000000750075a7 */ /* 0x002e640008000169 */
[----:B-1-34-:R-:W-:Y:S10]  /*1440*/  @!P0 BRA `(.L_x_15) ;  /* 0x000000ac004c8947 */ /* 0x01aff40003800000 */
.L_x_235:
[----:B------:R-:W-:Y:S05]  /*1450*/  @P1 BRA `(.L_x_16) ;  /* 0x0000000000401947 */ /* 0x000fea0003800000 */
[----:B-1----:R-:W-:Y:S01]  /*1460*/  MOV R0, 0x0 ;  /* 0x0000000000007802 */ /* 0x002fe20000000f00 */
[----:B------:R-:W-:Y:S01]  /*1470*/  ULDC.64 UR4, c[0x4][0x68] ;  /* 0x01001a0000047ab9 */ /* 0x000fe20000000a00 */
[----:B------:R-:W-:Y:S01]  /*1480*/  ULDC.64 UR6, c[0x4][0x8] ;  /* 0x0100020000067ab9 */ /* 0x000fe20000000a00 */
[----:B------:R-:W-:Y:S01]  /*1490*/  IMAD.U32 R4, RZ, RZ, UR4 ;  /* 0x00000004ff047e24 */ /* 0x000fe2000f8e00ff */
[----:B------:R1:W2:Y:S01]  /*14a0*/  LDC.64 R14, c[0x4][R0] ;  /* 0x01000000000e7b82 */ /* 0x0002a20000000a00 */
[----:B------:R-:W-:Y:S01]  /*14b0*/  IMAD.U32 R5, RZ, RZ, UR5 ;  /* 0x00000005ff057e24 */ /* 0x000fe2000f8e00ff */
[----:B------:R-:W-:Y:S01]  /*14c0*/  ULDC.64 UR4, c[0x4][0x70] ;  /* 0x01001c0000047ab9 */ /* 0x000fe20000000a00 */
[----:B------:R-:W-:Y:S02]  /*14d0*/  IMAD.U32 R10, RZ, RZ, UR6 ;  /* 0x00000006ff0a7e24 */ /* 0x000fe4000f8e00ff */
[----:B------:R-:W-:Y:S02]  /*14e0*/  IMAD.U32 R6, RZ, RZ, UR4 ;  /* 0x00000004ff067e24 */ /* 0x000fe4000f8e00ff */
[----:B------:R-:W-:-:S02]  /*14f0*/  IMAD.U32 R7, RZ, RZ, UR5 ;  /* 0x00000005ff077e24 */ /* 0x000fc4000f8e00ff */
[----:B------:R-:W-:Y:S02]  /*1500*/  IMAD.U32 R11, RZ, RZ, UR7 ;  /* 0x00000007ff0b7e24 */ /* 0x000fe4000f8e00ff */
[----:B------:R-:W-:Y:S02]  /*1510*/  IMAD.MOV.U32 R8, RZ, RZ, 0x1e1 ;  /* 0x000001e1ff087424 */ /* 0x000fe400078e00ff */
[----:B0-----:R-:W-:Y:S02]  /*1520*/  IMAD.MOV.U32 R12, RZ, RZ, 0x1 ;  /* 0x00000001ff0c7424 */ /* 0x001fe400078e00ff */
[----:B-1----:R-:W-:-:S07]  /*1530*/  IMAD.MOV.U32 R13, RZ, RZ, RZ ;  /* 0x000000ffff0d7224 */ /* 0x002fce00078e00ff */
[----:B------:R-:W-:-:S07]  /*1540*/  LEPC R20, `(.L_x_16) ;  /* 0x000000001014794e */ /* 0x000fce0000000000 */
[----:B--2--5:R-:W-:Y:S05]  /*1550*/  CALL.ABS.NOINC R14 ;  /* 0x000000000e007343 */ /* 0x024fea0003c00000 */
.L_x_16:
[----:B-1----:R-:W-:-:S04]  /*1560*/  LOP3.LUT R0, R16, 0x1, RZ, 0xfc, !PT ;  /* 0x0000000110007812 */ /* 0x002fc800078efcff */
[----:B------:R-:W-:-:S13]  /*1570*/  ISETP.NE.AND P0, PT, R0, 0x3, PT ;  /* 0x000000030000780c */ /* 0x000fda0003f05270 */
[----:B------:R-:W-:Y:S05]  /*1580*/  @!P0 BRA `(.L_x_17) ;  /* 0x0000000000048947 */ /* 0x000fea0003800000 */
[----:B------:R-:W-:Y:S01]  /*1590*/  BPT.TRAP 0x1 ;  /* 0x000000040000795c */ /* 0x000fe20000300000 */
.L_x_17:
[----:B------:R-:W-:Y:S02]  /*15a0*/  IMAD.U32 R3, RZ, RZ, UR36 ;  /* 0x00000024ff037e24 */ /* 0x000fe4000f8e00ff */
[----:B------:R-:W-:-:S03]  /*15b0*/  IMAD.U32 R0, RZ, RZ, UR37 ;  /* 0x00000025ff007e24 */ /* 0x000fc6000f8e00ff */
[----:B------:R-:W-:Y:S02]  /*15c0*/  LEA R3, R3, UR40, 0x3 ;  /* 0x0000002803037c11 */ /* 0x000fe4000f8e18ff */
[----:B------:R-:W-:-:S04]  /*15d0*/  SHF.L.U32 R0, R0, 0x1f, RZ ;  /* 0x0000001f00007819 */ /* 0x000fc800000006ff */
[----:B------:R1:W2:Y:S01]  /*15e0*/  SYNCS.PHASECHK.TRANS64.TRYWAIT P1, [R3+URZ], R0 ;  /* 0x00000000030075a7 */ /* 0x0002a2000802017f */
[----:B------:R-:W-:Y:S05]  /*15f0*/  @!P0 BRA `(.L_x_18) ;  /* 0x0000000000048947 */ /* 0x000fea0003800000 */
[----:B------:R-:W-:Y:S01]  /*1600*/  BPT.TRAP 0x1 ;  /* 0x000000040000795c */ /* 0x000fe20000300000 */
.L_x_18:
[----:B------:R-:W-:-:S05]  /*1610*/  IMAD.U32 R4, RZ, RZ, UR43 ;  /* 0x0000002bff047e24 */ /* 0x000fca000f8e00ff */
[----:B------:R-:W-:Y:S01]  /*1620*/  ISETP.GE.AND P2, PT, R4, 0x1, PT ;  /* 0x000000010400780c */ /* 0x000fe20003f46270 */
[----:B--2---:R-:W-:-:S12]  /*1630*/  @P1 BRA `(.L_x_19) ;  /* 0x0000000000081947 */ /* 0x004fd80003800000 */
[----:B------:R-:W2:Y:S02]  /*1640*/  SYNCS.PHASECHK.TRANS64.TRYWAIT P1, [R3+URZ], R0 ;  /* 0x00000000030075a7 */ /* 0x000ea4000802017f */
[----:B--2---:R-:W-:Y:S05]  /*1650*/  @!P1 BRA `(.L_x_20) ;  /* 0x000000a800dc9947 */ /* 0x004fea0003800000 */
.L_x_19:
[----:B------:R-:W-:Y:S05]  /*1660*/  WARPSYNC.ALL ;  /* 0x0000000000007948 */ /* 0x000fea0003800000 */
[----:B------:R-:W-:Y:S01]  /*1670*/  UIADD3 UR5, UR40, 0x100, URZ ;  /* 0x0000010028057890 */ /* 0x000fe2000fffe03f */
[----:B------:R-:W-:Y:S01]  /*1680*/  WARPGROUP.ARRIVE ;  /* 0x00000000000079c5 */ /* 0x000fe20000000000 */
[----:B------:R-:W-:Y:S02]  /*1690*/  UIADD3 UR4, UR40, 0xc100, URZ ;  /* 0x0000c10028047890 */ /* 0x000fe4000fffe03f */
[----:B------:R-:W-:Y:S02]  /*16a0*/  USHF.R.U32.HI UR5, URZ, 0x4, UR5 ;  /* 0x000000043f057899 */ /* 0x000fe40008011605 */
[----:B------:R-:W-:-:S02]  /*16b0*/  USHF.R.U32.HI UR4, URZ, 0x4, UR4 ;  /* 0x000000043f047899 */ /* 0x000fc40008011604 */
[----:B------:R-:W-:Y:S02]  /*16c0*/  ULOP3.LUT UR6, UR5, 0x3fff, URZ, 0xc0, !UPT ;  /* 0x00003fff05067892 */ /* 0x000fe4000f8ec03f */
[----:B------:R-:W-:Y:S02]  /*16d0*/  ULOP3.LUT UR5, UR4, 0x3fff, URZ, 0xc0, !UPT ;  /* 0x00003fff04057892 */ /* 0x000fe4000f8ec03f */
[----:B------:R-:W-:Y:S02]  /*16e0*/  ULOP3.LUT UR4, UR6, 0x10000, URZ, 0xfc, !UPT ;  /* 0x0001000006047892 */ /* 0x000fe4000f8efc3f */
[----:B------:R-:W-:Y:S02]  /*16f0*/  ULOP3.LUT UR5, UR5, 0x10000, URZ, 0xfc, !UPT ;  /* 0x0001000005057892 */ /* 0x000fe4000f8efc3f */
[----:B------:R-:W-:Y:S02]  /*1700*/  ULEA UR8, UR36, UR4, 0xa ;  /* 0x0000000424087291 */ /* 0x000fe4000f8e503f */
[----:B------:R-:W-:Y:S01]  /*1710*/  UIMAD UR6, UR36, 0xb00, UR5 ;  /* 0x00000b00240678a4 */ /* 0x000fe2000f8e0205 */
[----:B------:R-:W-:Y:S01]  /*1720*/  UMOV UR9, 0x40000040 ;  /* 0x4000004000097882 */ /* 0x000fe20000000000 */
[----:B------:R-:W-:-:S02]  /*1730*/  UMOV UR11, 0x40000040 ;  /* 0x40000040000b7882 */ /* 0x000fc40000000000 */
[----:B------:R-:W-:Y:S01]  /*1740*/  UIADD3 UR14, UR6, 0x80, URZ ;  /* 0x00000080060e7890 */ /* 0x000fe2000fffe03f */
[----:B------:R-:W-:Y:S02]  /*1750*/  UMOV UR12, UR8 ;  /* 0x00000008000c7c82 */ /* 0x000fe40008000000 */
[----:B------:R-:W-:Y:S01]  /*1760*/  UMOV UR10, UR6 ;  /* 0x00000006000a7c82 */ /* 0x000fe20008000000 */
[----:B------:R-:W-:Y:S01]  /*1770*/  UMOV UR13, UR9 ;  /* 0x00000009000d7c82 */ /* 0x000fe20008000000 */
[----:B------:R-:W-:Y:S01]  /*1780*/  IGMMA.64x16x32.S8.S8 R104, gdesc[UR8], RZ, !UPT, gsb0 ;  /* 0x00600000086879f1 */ /* 0x000fe2000c0410ff */
[----:B------:R-:W-:Y:S01]  /*1790*/  UMOV UR15, 0x40000040 ;  /* 0x40000040000f7882 */ /* 0x000fe20000000000 */
[----:B------:R-:W-:Y:S02]  /*17a0*/  UIADD3 UR7, UR6, 0x100, URZ ;  /* 0x0000010006077890 */ /* 0x000fe4000fffe03f */
[----:B------:R-:W-:Y:S02]  /*17b0*/  UIADD3 UR10, UR6, 0x180, URZ ;  /* 0x00000180060a7890 */ /* 0x000fe4000fffe03f */
[----:B------:R-:W-:Y:S01]  /*17c0*/  UIADD3 UR11, UR6, 0x200, URZ ;  /* 0x00000200060b7890 */ /* 0x000fe2000fffe03f */
[----:B------:R-:W-:-:S02]  /*17d0*/  WARPGROUP.DEPBAR.LE gsb0, 0x0 ;  /* 0x00008000000079c5 */ /* 0x000fc40000010000 */
[----:B------:R-:W-:-:S06]  /*17e0*/  WARPGROUP.ARRIVE ;  /* 0x00000000000079c5 */ /* 0x000fcc0000000000 */
[----:B------:R-:W-:Y:S01]  /*17f0*/  IGMMA.64x16x32.S8.S8 R96, gdesc[UR12], RZ, !UPT, gsb0 ;  /* 0x006000000c6079f1 */ /* 0x000fe2000c0410ff */
[----:B------:R-:W-:Y:S01]  /*1800*/  UMOV UR12, UR8 ;  /* 0x00000008000c7c82 */ /* 0x000fe20008000000 */
[----:B------:R-:W-:Y:S01]  /*1810*/  UMOV UR13, UR9 ;  /* 0x00000009000d7c82 */ /* 0x000fe20008000000 */
[----:B------:R-:W-:Y:S01]  /*1820*/  UMOV UR14, UR7 ;  /* 0x00000007000e7c82 */ /* 0x000fe20008000000 */
[----:B------:R-:W-:Y:S01]  /*1830*/  UMOV UR15, 0x40000040 ;  /* 0x40000040000f7882 */ /* 0x000fe20000000000 */
[----:B------:R-:W-:Y:S01]  /*1840*/  UIADD3 UR7, UR6, 0x280, URZ ;  /* 0x0000028006077890 */ /* 0x000fe2000fffe03f */
[----:B------:R-:W-:Y:S02]  /*1850*/  WARPGROUP.DEPBAR.LE gsb0, 0x0 ;  /* 0x00008000000079c5 */ /* 0x000fe40000010000 */
        /* <DEDUP_REMOVED lines=63> */
[----:B------:R-:W-:Y:S01]  /*1c50*/  UMOV UR11, 0x40000040 ;  /* 0x40000040000b7882 */ /* 0x000fe20000000000 */
[----:B------:R-:W-:Y:S02]  /*1c60*/  WARPGROUP.DEPBAR.LE gsb0, 0x0 ;  /* 0x00008000000079c5 */ /* 0x000fe40000010000 */
[----:B------:R-:W-:-:S06]  /*1c70*/  WARPGROUP.ARRIVE ;  /* 0x00000000000079c5 */ /* 0x000fcc0000000000 */
[----:B------:R-:W-:Y:S01]  /*1c80*/  IGMMA.64x16x32.S8.S8 R24, gdesc[UR12], RZ, !UPT, gsb0 ;  /* 0x006000000c1879f1 */ /* 0x000fe2000c0410ff */
[----:B------:R-:W-:Y:S02]  /*1c90*/  UIADD3 UR12, UR8, 0x2, URZ ;  /* 0x00000002080c7890 */ /* 0x000fe4000fffe03f */
[----:B------:R-:W-:Y:S01]  /*1ca0*/  UIADD3 UR14, UR6, 0x2, URZ ;  /* 0x00000002060e7890 */ /* 0x000fe2000fffe03f */
[----:B------:R-:W-:Y:S01]  /*1cb0*/  UMOV UR13, 0x40000040 ;  /* 0x40000040000d7882 */ /* 0x000fe20000000000 */
[----:B------:R-:W-:Y:S01]  /*1cc0*/  UMOV UR15, 0x40000040 ;  /* 0x40000040000f7882 */ /* 0x000fe20000000000 */
[----:B------:R-:W-:Y:S02]  /*1cd0*/  WARPGROUP.DEPBAR.LE gsb0, 0x0 ;  /* 0x00008000000079c5 */ /* 0x000fe40000010000 */
[----:B------:R-:W-:-:S06]  /*1ce0*/  WARPGROUP.ARRIVE ;  /* 0x00000000000079c5 */ /* 0x000fcc0000000000 */
[----:B------:R-:W-:Y:S01]  /*1cf0*/  IGMMA.64x16x32.S8.S8 R104, gdesc[UR12], R104, gsb0 ;  /* 0x006000000c6879f1 */ /* 0x000fe20008041068 */
[----:B------:R-:W-:Y:S01]  /*1d00*/  UMOV UR14, UR7 ;  /* 0x00000007000e7c82 */ /* 0x000fe20008000000 */
[----:B------:R-:W-:Y:S01]  /*1d10*/  UMOV UR15, 0x40000040 ;  /* 0x40000040000f7882 */ /* 0x000fe20000000000 */
[----:B------:R-:W-:Y:S01]  /*1d20*/  UIADD3 UR7, UR6, 0x202, URZ ;  /* 0x0000020206077890 */ /* 0x000fe2000fffe03f */
        /* <DEDUP_REMOVED lines=430> */
[----:B------:R-:W-:Y:S02]  /*3810*/  UIADD3 UR13, UR6, 0xa06, URZ ;  /* 0x00000a06060d7890 */ /* 0x000fe4000fffe03f */
[----:B------:R-:W-:Y:S01]  /*3820*/  UIADD3 UR6, UR6, 0xa86, URZ ;  /* 0x00000a8606067890 */ /* 0x000fe2000fffe03f */
[----:B------:R-:W-:Y:S02]  /*3830*/  WARPGROUP.DEPBAR.LE gsb0, 0x0 ;  /* 0x00008000000079c5 */ /* 0x000fe40000010000 */
[----:B------:R-:W-:-:S06]  /*3840*/  WARPGROUP.ARRIVE ;  /* 0x00000000000079c5 */ /* 0x000fcc0000000000 */
[----:B------:R-:W-:Y:S01]  /*3850*/  IGMMA.64x16x32.S8.S8 R56, gdesc[UR8], R56, gsb0 ;  /* 0x00600000083879f1 */ /* 0x000fe20008041038 */
[----:B------:R-:W-:Y:S01]  /*3860*/  UMOV UR10, UR7 ;  /* 0x00000007000a7c82 */ /* 0x000fe20008000000 */
[----:B------:R-:W-:Y:S01]  /*3870*/  UMOV UR11, 0x40000040 ;  /* 0x40000040000b7882 */ /* 0x000fe20000000000 */
        /* <DEDUP_REMOVED lines=17> */
[----:B------:R-:W-:Y:S03]  /*3990*/  IGMMA.64x16x32.S8.S8 R24, gdesc[UR8], R24, gsb0 ;  /* 0x00600000081879f1 */ /* 0x000fe60008041018 */
[----:B------:R-:W-:Y:S02]  /*39a0*/  WARPGROUP.DEPBAR.LE gsb0, 0x0 ;  /* 0x00008000000079c5 */ /* 0x000fe40000010000 */
[----:B------:R-:W-:Y:S05]  /*39b0*/  @!P2 BRA `(.L_x_21) ;  /* 0x000000240000a947 */ /* 0x000fea0003800000 */
[----:B------:R-:W-:Y:S01]  /*39c0*/  UIADD3 UR7, UR36, 0x1, URZ ;  /* 0x0000000124077890 */ /* 0x000fe2000fffe03f */
[----:B-12---:R-:W-:-:S03]  /*39d0*/  IMAD.U32 R0, RZ, RZ, UR43 ;  /* 0x0000002bff007e24 */ /* 0x006fc6000f8e00ff */
[----:B------:R-:W-:-:S04]  /*39e0*/  UISETP.NE.AND UP0, UPT, UR7, 0x3, UPT ;  /* 0x000000030700788c */ /* 0x000fc8000bf05270 */
[----:B------:R-:W-:Y:S02]  /*39f0*/  USEL UR6, URZ, 0x1, UP0 ;  /* 0x000000013f067887 */ /* 0x000fe40008000000 */
[----:B------:R-:W-:Y:S02]  /*3a00*/  USEL UR7, UR7, URZ, UP0 ;  /* 0x0000003f07077287 */ /* 0x000fe40008000000 */
[----:B------:R-:W-:-:S06]  /*3a10*/  ULOP3.LUT UR6, UR37, UR6, URZ, 0x3c, !UPT ;  /* 0x0000000625067292 */ /* 0x000fcc000f8e3c3f */
[----:B------:R-:W-:Y:S01]  /*3a20*/  IMAD.U32 R5, RZ, RZ, UR6 ;  /* 0x00000006ff057e24 */ /* 0x000fe2000f8e00ff */
[----:B------:R-:W-:-:S06]  /*3a30*/  UMOV UR6, UR36 ;  /* 0x0000002400067c82 */ /* 0x000fcc0008000000 */
.L_x_28:
[----:B-12---:R-:W-:Y:S05]  /*3a40*/  @!P0 BRA `(.L_x_22) ;  /* 0x0000000000048947 */ /* 0x006fea0003800000 */
[----:B------:R-:W-:Y:S01]  /*3a50*/  BPT.TRAP 0x1 ;  /* 0x000000040000795c */ /* 0x000fe20000300000 */
.L_x_22:
[----:B------:R-:W-:Y:S01]  /*3a60*/  ULEA UR8, UR7, UR40, 0x3 ;  /* 0x0000002807087291 */ /* 0x000fe2000f8e183f */
[----:B------:R-:W-:-:S08]  /*3a70*/  SHF.L.U32 R3, R5, 0x1f, RZ ;  /* 0x0000001f05037819 */ /* 0x000fd000000006ff */
[----:B------:R1:W2:Y:S01]  /*3a80*/  SYNCS.PHASECHK.TRANS64.TRYWAIT P1, [UR8], R3 ;  /* 0x00000003ff0075a7 */ /* 0x0002a20008020148 */
[----:B------:R-:W-:Y:S05]  /*3a90*/  @!P0 BRA `(.L_x_23) ;  /* 0x0000000000048947 */ /* 0x000fea0003800000 */
[----:B------:R-:W-:Y:S01]  /*3aa0*/  BPT.TRAP 0x1 ;  /* 0x000000040000795c */ /* 0x000fe20000300000 */
.L_x_23:
[----:B--2---:R-:W-:Y:S05]  /*3ab0*/  @P1 BRA `(.L_x_24) ;  /* 0x0000000000081947 */ /* 0x004fea0003800000 */
[----:B------:R-:W2:Y:S02]  /*3ac0*/  SYNCS.PHASECHK.TRANS64.TRYWAIT P1, [UR8], R3 ;  /* 0x00000003ff0075a7 */ /* 0x000ea40008020148 */
[----:B--2---:R-:W-:Y:S05]  /*3ad0*/  @!P1 BRA `(.L_x_25) ;  /* 0x0000008400d09947 */ /* 0x004fea0003800000 */
.L_x_24:
[----:B------:R-:W-:Y:S01]  /*3ae0*/  ULEA UR10, UR7, UR4, 0xa ;  /* 0x00000004070a7291 */ /* 0x000fe2000f8e503f */
[----:B------:R-:W-:Y:S01]  /*3af0*/  WARPGROUP.ARRIVE ;  /* 0x00000000000079c5 */ /* 0x000fe20000000000 */
[----:B------:R-:W-:Y:S01]  /*3b00*/  UIMAD UR8, UR7, 0xb00, UR5 ;  /* 0x00000b00070878a4 */ /* 0x000fe2000f8e0205 */
[----:B------:R-:W-:Y:S01]  /*3b10*/  UMOV UR13, 0x40000040 ;  /* 0x40000040000d7882 */ /* 0x000fe20000000000 */
[----:B------:R-:W-:Y:S02]  /*3b20*/  UMOV UR15, 0x40000040 ;  /* 0x40000040000f7882 */ /* 0x000fe40000000000 */
[----:B------:R-:W-:Y:S01]  /*3b30*/  UIADD3 UR9, UR8, 0x80, URZ ;  /* 0x0000008008097890 */ /* 0x000fe2000fffe03f */
[----:B------:R-:W-:Y:S02]  /*3b40*/  UMOV UR12, UR10 ;  /* 0x0000000a000c7c82 */ /* 0x000fe40008000000 */
[----:B------:R-:W-:Y:S01]  /*3b50*/  UMOV UR14, UR8 ;  /* 0x00000008000e7c82 */ /* 0x000fe20008000000 */
[----:B------:R-:W-:Y:S01]  /*3b60*/  UIADD3 UR11, UR8, 0x100, URZ ;  /* 0x00000100080b7890 */ /* 0x000fe2000fffe03f */
[----:B------:R-:W-:Y:S01]  /*3b70*/  IGMMA.64x16x32.S8.S8 R104, gdesc[UR12], R104, gsb0 ;  /* 0x006000000c6879f1 */ /* 0x000fe20008041068 */
[----:B------:R-:W-:Y:S01]  /*3b80*/  UMOV UR15, 0x40000040 ;  /* 0x40000040000f7882 */ /* 0x000fe20000000000 */
[----:B------:R-:W-:Y:S01]  /*3b90*/  UMOV UR14, UR9 ;  /* 0x00000009000e7c82 */ /* 0x000fe20008000000 */
[----:B------:R-:W-:-:S02]  /*3ba0*/  UIADD3 UR16, UR8, 0x180, URZ ;  /* 0x0000018008107890 */ /* 0x000fc4000fffe03f */
        /* <DEDUP_REMOVED lines=526> */
[----:B------:R-:W-:Y:S01]  /*5c90*/  BPT.TRAP 0x1 ;  /* 0x000000040000795c */ /* 0x000fe20000300000 */
.L_x_26:
[----:B------:R-:W-:Y:S01]  /*5ca0*/  ULEA UR8, UR6, UR40, 0x3 ;  /* 0x0000002806087291 */ /* 0x000fe2000f8e183f */
[----:B------:R-:W-:-:S03]  /*5cb0*/  ISETP.GT.U32.AND P1, PT, R16, 0x1, PT ;  /* 0x000000011000780c */ /* 0x000fc60003f24070 */
[----:B------:R-:W-:-:S04]  /*5cc0*/  UIADD3 UR8, UR8, 0x18, URZ ;  /* 0x0000001808087890 */ /* 0x000fc8000fffe03f */
[----:B------:R-:W-:-:S09]  /*5cd0*/  UPRMT UR8, URZ, 0x654, UR8 ;  /* 0x000006543f087896 */ /* 0x000fd20008000008 */
[----:B------:R-:W-:Y:S01]  /*5ce0*/  SYNCS.ARRIVE.TRANS64.RED.A1T0 RZ, [UR8], RZ ;  /* 0x000000ffffff79a7 */ /* 0x000fe20008100408 */
[----:B------:R-:W-:Y:S05]  /*5cf0*/  @P1 BRA `(.L_x_27) ;  /* 0x0000000000041947 */ /* 0x000fea0003800000 */
[----:B------:R-:W-:Y:S01]  /*5d00*/  BPT.TRAP 0x1 ;  /* 0x000000040000795c */ /* 0x000fe20000300000 */
.L_x_27:
[----:B------:R-:W-:Y:S01]  /*5d10*/  UIADD3 UR7, UR7, 0x1, URZ ;  /* 0x0000000107077890 */ /* 0x000fe2000fffe03f */
[C---:B------:R-:W-:Y:S01]  /*5d20*/  ISETP.GT.AND P1, PT, R0.reuse, 0x1, PT ;  /* 0x000000010000780c */ /* 0x040fe20003f24270 */
[----:B------:R-:W-:Y:S01]  /*5d30*/  UIADD3 UR6, UR6, 0x1, URZ ;  /* 0x0000000106067890 */ /* 0x000fe2000fffe03f */
[----:B------:R-:W-:Y:S01]  /*5d40*/  VIADD R0, R0, 0xffffffff ;  /* 0xffffffff00007836 */ /* 0x000fe20000000000 */
[----:B------:R-:W-:Y:S02]  /*5d50*/  UISETP.NE.AND UP0, UPT, UR7, 0x3, UPT ;  /* 0x000000030700788c */ /* 0x000fe4000bf05270 */
[----:B------:R-:W-:Y:S02]  /*5d60*/  UISETP.NE.AND UP1, UPT, UR6, 0x3, UPT ;  /* 0x000000030600788c */ /* 0x000fe4000bf25270 */
[----:B------:R-:W-:Y:S02]  /*5d70*/  USEL UR8, URZ, 0x1, UP0 ;  /* 0x000000013f087887 */ /* 0x000fe40008000000 */
[----:B------:R-:W-:-:S02]  /*5d80*/  USEL UR7, UR7, URZ, UP0 ;  /* 0x0000003f07077287 */ /* 0x000fc40008000000 */
[----:B------:R-:W-:Y:S02]  /*5d90*/  USEL UR6, UR6, URZ, UP1 ;  /* 0x0000003f06067287 */ /* 0x000fe40008800000 */
[----:B------:R-:W-:Y:S01]  /*5da0*/  LOP3.LUT R5, R5, UR8, RZ, 0x3c, !PT ;  /* 0x0000000805057c12 */ /* 0x000fe2000f8e3cff */
[----:B------:R-:W-:Y:S09]  /*5db0*/  @P1 BRA `(.L_x_28) ;  /* 0xffffffdc00201947 */ /* 0x000ff2000383ffff */
.L_x_21:
[----:B-12---:R-:W1:Y:S01]  /*5dc0*/  LDC R0, c[0x0][0x28c] ;  /* 0x0000a300ff007b82 */ /* 0x006e620000000800 */
[----:B------:R2:W-:Y:S01]  /*5dd0*/  SYNCS.ARRIVE.TRANS64.A1T0 RZ, [R118+UR42], RZ ;  /* 0x000000ff76ff79a7 */ /* 0x0005e2000810002a */
[----:B-1----:R-:W-:-:S13]  /*5de0*/  ISETP.GE.AND P1, PT, R0, 0x1, PT ;  /* 0x000000010000780c */ /* 0x002fda0003f26270 */
[----:B--2---:R-:W-:Y:S05]  /*5df0*/  @!P1 BRA `(.L_x_29) ;  /* 0x0000000000349947 */ /* 0x004fea0003800000 */
[----:B------:R-:W-:Y:S05]  /*5e00*/  @!P0 BRA `(.L_x_30) ;  /* 0x0000000000048947 */ /* 0x000fea0003800000 */
[----:B------:R-:W-:Y:S01]  /*5e10*/  BPT.TRAP 0x1 ;  /* 0x000000040000795c */ /* 0x000fe20000300000 */
.L_x_30:
[----:B------:R-:W-:Y:S01]  /*5e20*/  UIADD3 UR6, UR43, UR36, URZ ;  /* 0x000000242b067290 */ /* 0x000fe2000fffe03f */
[----:B------:R-:W-:-:S03]  /*5e30*/  ISETP.GT.U32.AND P0, PT, R16, 0x1, PT ;  /* 0x000000011000780c */ /* 0x000fc60003f04070 */
[----:B------:R-:W-:-:S04]  /*5e40*/  UIMAD.WIDE.U32 UR4, UR6, -0x55555555, URZ ;  /* 0xaaaaaaab060478a5 */ /* 0x000fc8000f8e003f */
[----:B------:R-:W-:-:S04]  /*5e50*/  USHF.R.U32.HI UR4, URZ, 0x1, UR5 ;  /* 0x000000013f047899 */ /* 0x000fc80008011605 */
[----:B------:R-:W-:-:S04]  /*5e60*/  UIMAD UR6, UR4, -0x3, UR6 ;  /* 0xfffffffd040678a4 */ /* 0x000fc8000f8e0206 */
[----:B------:R-:W-:-:S04]  /*5e70*/  ULEA UR6, UR6, UR40, 0x3 ;  /* 0x0000002806067291 */ /* 0x000fc8000f8e183f */
[----:B------:R-:W-:-:S04]  /*5e80*/  UIADD3 UR6, UR6, 0x18, URZ ;  /* 0x0000001806067890 */ /* 0x000fc8000fffe03f */
[----:B------:R-:W-:-:S09]  /*5e90*/  UPRMT UR6, URZ, 0x654, UR6 ;  /* 0x000006543f067896 */ /* 0x000fd20008000006 */
[----:B------:R-:W-:Y:S01]  /*5ea0*/  SYNCS.ARRIVE.TRANS64.RED.A1T0 RZ, [UR6], RZ ;  /* 0x000000ffffff79a7 */ /* 0x000fe20008100406 */
[----:B------:R-:W-:Y:S05]  /*5eb0*/  @P0 BRA `(.L_x_29) ;  /* 0x0000000000040947 */ /* 0x000fea0003800000 */
[----:B------:R-:W-:Y:S01]  /*5ec0*/  BPT.TRAP 0x1 ;  /* 0x000000040000795c */ /* 0x000fe20000300000 */
.L_x_29:
[----:B------:R-:W-:Y:S01]  /*5ed0*/  SHF.L.U32 R0, R123, 0x1f, RZ ;  /* 0x0000001f7b007819 */ /* 0x000fe200000006ff */
[----:B------:R-:W-:Y:S01]  /*5ee0*/  UIADD3 UR36, UR39, UR36, URZ ;  /* 0x0000002427247290 */ /* 0x000fe2000fffe03f */
[----:B------:R-:W1:Y:S01]  /*5ef0*/  LDC R7, c[0x0][0x288] ;  /* 0x0000a200ff077b82 */ /* 0x000e620000000800 */
[----:B------:R-:W-:Y:S01]  /*5f00*/  UISETP.GE.U32.AND UP1, UPT, UR39, 0x3, UPT ;  /* 0x000000032700788c */ /* 0x000fe2000bf26070 */
[----:B------:R-:W-:Y:S01]  /*5f10*/  IMAD.SHL.U32 R8, R116, 0x2, RZ ;  /* 0x0000000274087824 */ /* 0x000fe200078e00ff */
[----:B------:R-:W-:Y:S02]  /*5f20*/  UISETP.GT.U32.AND UP0, UPT, UR36, 0x2, UPT ;  /* 0x000000022400788c */ /* 0x000fe4000bf04070 */
[----:B------:R-:W-:Y:S02]  /*5f30*/  UIMAD.WIDE.U32 UR4, UR36, -0x55555555, URZ ;  /* 0xaaaaaaab240478a5 */ /* 0x000fe4000f8e003f */
[----:B------:R-:W-:Y:S01]  /*5f40*/  UISETP.LT.U32.AND UP0, UPT, UR39, 0x3, UP0 ;  /* 0x000000032700788c */ /* 0x000fe20008701070 */
[----:B------:R-:W2:Y:S01]  /*5f50*/  SYNCS.PHASECHK.TRANS64.TRYWAIT P0, [R117+UR41+0x10], R0 ;  /* 0x00001000750075a7 */ /* 0x000ea20008000169 */
[----:B------:R-:W-:Y:S01]  /*5f60*/  USHF.R.U32.HI UR4, URZ, 0x1, UR5 ;  /* 0x000000013f047899 */ /* 0x000fe20008011605 */
[----:B------:R-:W-:Y:S01]  /*5f70*/  SHF.R.S32.HI R9, RZ, 0x1f, R8 ;  /* 0x0000001fff097819 */ /* 0x000fe20000011408 */
[----:B------:R-:W-:-:S02]  /*5f80*/  USEL UR6, URZ, 0x1, !UP0 ;  /* 0x000000013f067887 */ /* 0x000fc4000c000000 */
[----:B------:R-:W-:Y:S02]  /*5f90*/  UIMAD UR36, UR4, -0x3, UR36 ;  /* 0xfffffffd042478a4 */ /* 0x000fe4000f8e0224 */
[----:B------:R-:W-:-:S04]  /*5fa0*/  ULOP3.LUT UR37, UR37, UR6, URZ, 0x3c, !UPT ;  /* 0x0000000625257292 */ /* 0x000fc8000f8e3c3f */
[----:B------:R-:W-:Y:S01]  /*5fb0*/  @UP1 ULOP3.LUT UR37, UR37, 0x1, UR4, 0x78, !UPT ;  /* 0x0000000125251892 */ /* 0x000fe2000f8e7804 */
[----:B-12---:R-:W-:Y:S11]  /*5fc0*/  @!P0 BRA `(.L_x_31) ;  /* 0x0000006000ac8947 */ /* 0x006ff60003800000 */
.L_x_236:
[----:B-1----:R-:W-:Y:S01]  /*5fd0*/  IMAD.SHL.U32 R0, R19, 0x40, RZ ;  /* 0x0000004013007824 */ /* 0x002fe200078e00ff */
[----:B------:R-:W-:Y:S01]  /*5fe0*/  ULDC UR6, c[0x0][0x284] ;  /* 0x0000a10000067ab9 */ /* 0x000fe20000000800 */
[----:B------:R-:W-:Y:S01]  /*5ff0*/  IMAD R11, R22, 0xb0, RZ ;  /* 0x000000b0160b7824 */ /* 0x000fe200078e02ff */
[----:B------:R-:W-:Y:S01]  /*6000*/  SHF.R.S32.HI R21, RZ, 0x1f, R2 ;  /* 0x0000001fff157819 */ /* 0x000fe20000011402 */
[----:B------:R-:W-:Y:S01]  /*6010*/  ULDC.64 UR4, c[0x0][0x5d0] ;  /* 0x0001740000047ab9 */ /* 0x000fe20000000a00 */
[----:B------:R-:W-:Y:S01]  /*6020*/  ISETP.GE.AND P0, PT, R0, UR6, PT ;  /* 0x0000000600007c0c */ /* 0x000fe2000bf06270 */
[----:B------:R-:W-:Y:S01]  /*6030*/  IMAD.WIDE.U32 R4, R2, UR4, R8 ;  /* 0x0000000402047c25 */ /* 0x000fe2000f8e0008 */
[----:B------:R-:W-:Y:S02]  /*6040*/  SHF.R.S32.HI R20, RZ, 0x1f, R11 ;  /* 0x0000001fff147819 */ /* 0x000fe4000001140b */
[----:B------:R-:W-:Y:S01]  /*6050*/  ISETP.GE.OR P0, PT, R11, R7, P0 ;  /* 0x000000070b00720c */ /* 0x000fe20000706670 */
[----:B------:R-:W-:Y:S01]  /*6060*/  IMAD R3, R21, UR4, RZ ;  /* 0x0000000415037c24 */ /* 0x000fe2000f8e02ff */
[----:B------:R-:W-:-:S03]  /*6070*/  IADD3 R4, P1, R11, R4, RZ ;  /* 0x000000040b047210 */ /* 0x000fc60007f3e0ff */
[----:B------:R-:W-:-:S05]  /*6080*/  IMAD R3, R2, UR5, R3 ;  /* 0x0000000502037c24 */ /* 0x000fca000f8e0203 */
[----:B------:R-:W-:-:S03]  /*6090*/  IADD3.X R5, R20, R5, R3, P1, !PT ;  /* 0x0000000514057210 */ /* 0x000fc60000ffe403 */
[----:B------:R-:W-:Y:S05]  /*60a0*/  @P0 BRA `(.L_x_32) ;  /* 0x0000004800800947 */ /* 0x000fea0003800000 */
[----:B0-----:R-:W0:Y:S01]  /*60b0*/  LDC.64 R12, c[0x0][0x5c8] ;  /* 0x00017200ff0c7b82 */ /* 0x001e220000000a00 */
[----:B------:R-:W-:Y:S01]  /*60c0*/  IMAD.WIDE R14, R19, 0x40, R114 ;  /* 0x00000040130e7825 */ /* 0x000fe200078e0272 */
[----:B------:R-:W-:Y:S01]  /*60d0*/  ULDC.64 UR4, c[0x0][0x5c0] ;  /* 0x0001700000047ab9 */ /* 0x000fe20000000a00 */
[----:B------:R-:W-:Y:S02]  /*60e0*/  BSSY B0, `(.L_x_32) ;  /* 0x000049c000007945 */ /* 0x000fe40003800000 */
[----:B------:R-:W-:Y:S02]  /*60f0*/  IMAD R10, R116, -0x2, R7 ;  /* 0xfffffffe740a7824 */ /* 0x000fe400078e0207 */
[----:B------:R-:W-:Y:S02]  /*6100*/  IMAD.IADD R0, R121, 0x1, -R0 ;  /* 0x0000000179007824 */ /* 0x000fe400078e0a00 */
[----:B------:R-:W-:Y:S02]  /*6110*/  IMAD.IADD R10, R10, 0x1, -R11 ;  /* 0x000000010a0a7824 */ /* 0x000fe400078e0a0b */
[----:B0-----:R-:W-:-:S02]  /*6120*/  IMAD R3, R15, R12, RZ ;  /* 0x0000000c0f037224 */ /* 0x001fc400078e02ff */
[----:B------:R-:W-:-:S04]  /*6130*/  IMAD.WIDE.U32 R4, R14, R12, R4 ;  /* 0x0000000c0e047225 */ /* 0x000fc800078e0004 */
[----:B------:R-:W-:Y:S01]  /*6140*/  IMAD R3, R14, R13, R3 ;  /* 0x0000000d0e037224 */ /* 0x000fe200078e0203 */
[----:B------:R-:W-:-:S03]  /*6150*/  IADD3 R4, P0, R4, UR4, RZ ;  /* 0x0000000404047c10 */ /* 0x000fc6000ff1e0ff */
[----:B------:R-:W-:Y:S01]  /*6160*/  IMAD.IADD R3, R5, 0x1, R3 ;  /* 0x0000000105037824 */ /* 0x000fe200078e0203 */
[----:B------:R-:W-:-:S04]  /*6170*/  LEA R6, P1, R12, R4, 0x3 ;  /* 0x000000040c067211 */ /* 0x000fc800078218ff */
[----:B------:R-:W-:Y:S02]  /*6180*/  IADD3.X R5, R3, UR5, RZ, P0, !PT ;  /* 0x0000000503057c10 */ /* 0x000fe400087fe4ff */
[----:B-----5:R-:W-:Y:S02]  /*6190*/  ISETP.NE.AND P0, PT, R113, RZ, PT ;  /* 0x000000ff7100720c */ /* 0x020fe40003f05270 */
[----:B------:R-:W-:-:S11]  /*61a0*/  LEA.HI.X R7, R12, R5, R13, 0x3, P1 ;  /* 0x000000050c077211 */ /* 0x000fd600008f1c0d */
[----:B------:R-:W-:Y:S05]  /*61b0*/  @!P0 BRA `(.L_x_33) ;  /* 0x0000003400688947 */ /* 0x000fea0003800000 */
[----:B------:R-:W0:Y:S01]  /*61c0*/  LDC.64 R124, c[0x0][0x5b0] ;  /* 0x00016c00ff7c7b82 */ /* 0x000e220000000a00 */
[----:B------:R-:W-:Y:S01]  /*61d0*/  ULDC.64 UR4, c[0x0][0x5b8] ;  /* 0x00016e0000047ab9 */ /* 0x000fe20000000a00 */
[----:B------:R-:W-:Y:S01]  /*61e0*/  ISETP.GE.AND P3, PT, R10, 0x1, PT ;  /* 0x000000010a00780c */ /* 0x000fe20003f66270 */
[----:B------:R-:W-:Y:S01]  /*61f0*/  IMAD.WIDE.U32 R8, R2, UR4, R8 ;  /* 0x0000000402087c25 */ /* 0x000fe2000f8e0008 */
[----:B------:R-:W-:Y:S02]  /*6200*/  BSSY B1, `(.L_x_34) ;  /* 0x000000e000017945 */ /* 0x000fe40003800000 */
[----:B------:R-:W-:Y:S01]  /*6210*/  ISETP.LT.OR P1, PT, R0, 0x1, !P3 ;  /* 0x000000010000780c */ /* 0x000fe20005f21670 */
[----:B------:R-:W-:Y:S01]  /*6220*/  IMAD R3, R21, UR4, RZ ;  /* 0x0000000415037c24 */ /* 0x000fe2000f8e02ff */
[----:B------:R-:W1:Y:S01]  /*6230*/  LDC.64 R126, c[0x0][0x5a8] ;  /* 0x00016a00ff7e7b82 */ /* 0x000e620000000a00 */
[----:B------:R-:W-:Y:S02]  /*6240*/  IADD3 R12, P0, R11, R8, RZ ;  /* 0x000000080b0c7210 */ /* 0x000fe40007f1e0ff */
[----:B------:R-:W-:-:S05]  /*6250*/  IMAD R3, R2, UR5, R3 ;  /* 0x0000000502037c24 */ /* 0x000fca000f8e0203 */
[----:B------:R-:W-:Y:S01]  /*6260*/  IADD3.X R13, R20, R9, R3, P0, !PT ;  /* 0x00000009140d7210 */ /* 0x000fe200007fe403 */
[-C--:B0-----:R-:W-:Y:S02]  /*6270*/  IMAD R8, R15, R124.reuse, RZ ;  /* 0x0000007c0f087224 */ /* 0x081fe400078e02ff */
[----:B------:R-:W-:-:S04]  /*6280*/  IMAD.WIDE.U32 R2, R14, R124, R12 ;  /* 0x0000007c0e027225 */ /* 0x000fc800078e000c */
[----:B------:R-:W-:Y:S01]  /*6290*/  IMAD R19, R14, R125, R8 ;  /* 0x0000007d0e137224 */ /* 0x000fe200078e0208 */
[----:B-1----:R-:W-:-:S04]  /*62a0*/  IADD3 R2, P0, R2, R126, RZ ;  /* 0x0000007e02027210 */ /* 0x002fc80007f1e0ff */
[----:B------:R-:W-:Y:S01]  /*62b0*/  IADD3.X R3, R127, R3, R19, P0, !PT ;  /* 0x000000037f037210 */ /* 0x000fe200007fe413 */
[----:B------:R-:W-:Y:S08]  /*62c0*/  @P1 BRA `(.L_x_35) ;  /* 0x0000000000041947 */ /* 0x000ff00003800000 */
[----:B------:R0:W5:Y:S02]  /*62d0*/  LDG.E.U8 R122, desc[UR44][R2.64] ;  /* 0x0000002c027a7981 */ /* 0x000164000c1e1100 */
.L_x_35:
[----:B------:R-:W-:Y:S05]  /*62e0*/  BSYNC B1 ;  /* 0x0000000000017941 */ /* 0x000fea0003800000 */
.L_x_34:
[----:B-----5:R-:W-:Y:S01]  /*62f0*/  LOP3.LUT R11, R122, 0xffff, RZ, 0xc0, !PT ;  /* 0x0000ffff7a0b7812 */ /* 0x020fe200078ec0ff */
[----:B------:R-:W-:Y:S01]  /*6300*/  IMAD.SHL.U32 R8, R124, 0x8, RZ ;  /* 0x000000087c087824 */ /* 0x000fe200078e00ff */
[----:B------:R-:W-:Y:S01]  /*6310*/  ISETP.GE.AND P2, PT, R10, 0x2, PT ;  /* 0x000000020a00780c */ /* 0x000fe20003f46270 */
[----:B------:R-:W-:Y:S01]  /*6320*/  BSSY B1, `(.L_x_36) ;  /* 0x000000e000017945 */ /* 0x000fe20003800000 */
[----:B------:R-:W-:Y:S02]  /*6330*/  PRMT R20, R11, 0x8880, RZ ;  /* 0x000088800b147816 */ /* 0x000fe400000000ff */
[----:B------:R-:W-:Y:S02]  /*6340*/  ISETP.LT.OR P0, PT, R0, 0x1, !P2 ;  /* 0x000000010000780c */ /* 0x000fe40005701670 */
[----:B------:R-:W-:Y:S01]  /*6350*/  SHF.L.U64.HI R9, R124, 0x3, R125 ;  /* 0x000000037c097819 */ /* 0x000fe2000001027d */
[----:B------:R-:W-:-:S04]  /*6360*/  IMAD R11, R20, R113, RZ ;  /* 0x00000071140b7224 */ /* 0x000fc800078e02ff */
[----:B------:R-:W-:Y:S02]  /*6370*/  @!P1 IMAD R15, R104, R112, R11 ;  /* 0x00000070680f9224 */ /* 0x000fe400078e020b */
[----:B------:R-:W-:-:S03]  /*6380*/  IMAD.WIDE.U32 R8, R14, R124, R8 ;  /* 0x0000007c0e087225 */ /* 0x000fc600078e0008 */
[----:B------:R1:W-:Y:S01]  /*6390*/  @!P1 STG.E.U8 desc[UR44][R4.64], R15 ;  /* 0x0000000f04009986 */ /* 0x0003e2000c10112c */
[----:B------:R-:W-:Y:S01]  /*63a0*/  IMAD.IADD R19, R19, 0x1, R9 ;  /* 0x0000000113137824 */ /* 0x000fe200078e0209 */
[----:B------:R-:W-:Y:S01]  /*63b0*/  IADD3 R8, P4, P5, R12, R126, R8 ;  /* 0x0000007e0c087210 */ /* 0x000fe20007d9e008 */
[----:B------:R-:W-:-:S12]  /*63c0*/  @P0 BRA `(.L_x_37) ;  /* 0x00000000000c0947 */ /* 0x000fd80003800000 */
[----:B------:R-:W2:Y:S02]  /*63d0*/  LDG.E.U8 R122, desc[UR44][R2.64+0x1] ;  /* 0x0000012c027a7981 */ /* 0x000ea4000c1e1100 */
[----:B--2---:R-:W-:-:S05]  /*63e0*/  PRMT R14, R122, 0x8880, RZ ;  /* 0x000088807a0e7816 */ /* 0x004fca00000000ff */
[----:B------:R-:W-:-:S07]  /*63f0*/  IMAD R11, R14, R113, RZ ;  /* 0x000000710e0b7224 */ /* 0x000fce00078e02ff */
.L_x_37:
[----:B------:R-:W-:Y:S05]  /*6400*/  BSYNC B1 ;  /* 0x0000000000017941 */ /* 0x000fea0003800000 */
.L_x_36:
[----:B------:R-:W-:Y:S01]  /*6410*/  ISETP.LT.OR P3, PT, R0, 0x9, !P3 ;  /* 0x000000090000780c */ /* 0x000fe20005f61670 */
[----:B------:R-:W-:Y:S01]  /*6420*/  @!P0 IMAD R105, R105, R112, R11 ;  /* 0x0000007069698224 */ /* 0x000fe200078e020b */
[C---:B------:R-:W-:Y:S01]  /*6430*/  ISETP.GE.AND P1, PT, R10.reuse, 0x9, PT ;  /* 0x000000090a00780c */ /* 0x040fe20003f26270 */
[----:B------:R-:W-:Y:S01]  /*6440*/  BSSY B1, `(.L_x_38) ;  /* 0x000000b000017945 */ /* 0x000fe20003800000 */
[----:B------:R-:W-:Y:S02]  /*6450*/  IADD3.X R9, R13, R127, R19, P4, P5 ;  /* 0x0000007f0d097210 */ /* 0x000fe400027ea413 */
[----:B------:R2:W-:Y:S01]  /*6460*/  @!P0 STG.E.U8 desc[UR44][R4.64+0x1], R105 ;  /* 0x0000016904008986 */ /* 0x0005e2000c10112c */
[----:B------:R-:W-:Y:S02]  /*6470*/  ISETP.GE.AND P0, PT, R10, 0xa, PT ;  /* 0x0000000a0a00780c */ /* 0x000fe40003f06270 */
[C---:B------:R-:W-:Y:S02]  /*6480*/  ISETP.LT.OR P2, PT, R0.reuse, 0x9, !P2 ;  /* 0x000000090000780c */ /* 0x040fe40005741670 */
[----:B------:R-:W-:-:S02]  /*6490*/  ISETP.LT.OR P5, PT, R0, 0x1, !P1 ;  /* 0x000000010000780c */ /* 0x000fc40004fa1670 */
[----:B------:R-:W-:Y:S01]  /*64a0*/  ISETP.LT.OR P4, PT, R0, 0x1, !P0 ;  /* 0x000000010000780c */ /* 0x000fe20004781670 */
[----:B------:R-:W-:-:S12]  /*64b0*/  @P3 BRA `(.L_x_39) ;  /* 0x00000000000c3947 */ /* 0x000fd80003800000 */
[----:B------:R-:W3:Y:S02]  /*64c0*/  LDG.E.U8 R122, desc[UR44][R8.64] ;  /* 0x0000002c087a7981 */ /* 0x000ee4000c1e1100 */
[----:B---3--:R-:W-:-:S05]  /*64d0*/  PRMT R12, R122, 0x8880, RZ ;  /* 0x000088807a0c7816 */ /* 0x008fca00000000ff */
[----:B------:R-:W-:-:S07]  /*64e0*/  IMAD R11, R12, R113, RZ ;  /* 0x000000710c0b7224 */ /* 0x000fce00078e02ff */
.L_x_39:
[----:B------:R-:W-:Y:S05]  /*64f0*/  BSYNC B1 ;  /* 0x0000000000017941 */ /* 0x000fea0003800000 */
.L_x_38:
[----:B------:R-:W-:Y:S01]  /*6500*/  @!P3 IMAD R13, R106, R112, R11 ;  /* 0x000000706a0db224 */ /* 0x000fe200078e020b */
[----:B------:R-:W-:Y:S04]  /*6510*/  BSSY B1, `(.L_x_40) ;  /* 0x0000006000017945 */ /* 0x000fe80003800000 */
[----:B------:R3:W-:Y:S01]  /*6520*/  @!P3 STG.E.U8 desc[UR44][R6.64], R13 ;  /* 0x0000000d0600b986 */ /* 0x0007e2000c10112c */
[----:B------:R-:W-:Y:S05]  /*6530*/  @P2 BRA `(.L_x_41) ;  /* 0x00000000000c2947 */ /* 0x000fea0003800000 */
[----:B------:R-:W4:Y:S02]  /*6540*/  LDG.E.U8 R122, desc[UR44][R8.64+0x1] ;  /* 0x0000012c087a7981 */ /* 0x000f24000c1e1100 */
[----:B----4-:R-:W-:-:S05]  /*6550*/  PRMT R12, R122, 0x8880, RZ ;  /* 0x000088807a0c7816 */ /* 0x010fca00000000ff */
[----:B------:R-:W-:-:S07]  /*6560*/  IMAD R11, R12, R113, RZ ;  /* 0x000000710c0b7224 */ /* 0x000fce00078e02ff */
.L_x_41:
[----:B------:R-:W-:Y:S05]  /*6570*/  BSYNC B1 ;  /* 0x0000000000017941 */ /* 0x000fea0003800000 */
.L_x_40:
[----:B------:R-:W-:Y:S01]  /*6580*/  @!P2 IMAD R107, R107, R112, R11 ;  /* 0x000000706b6ba224 */ /* 0x000fe200078e020b */
[----:B------:R-:W-:Y:S04]  /*6590*/  BSSY B1, `(.L_x_42) ;  /* 0x0000006000017945 */ /* 0x000fe80003800000 */
[----:B------:R4:W-:Y:S01]  /*65a0*/  @!P2 STG.E.U8 desc[UR44][R6.64+0x1], R107 ;  /* 0x0000016b0600a986 */ /* 0x0009e2000c10112c */
[----:B------:R-:W-:Y:S05]  /*65b0*/  @P5 BRA `(.L_x_43) ;  /* 0x00000000000c5947 */ /* 0x000fea0003800000 */
[----:B------:R-:W5:Y:S02]  /*65c0*/  LDG.E.U8 R122, desc[UR44][R2.64+0x8] ;  /* 0x0000082c027a7981 */ /* 0x000f64000c1e1100 */
[----:B-----5:R-:W-:-:S05]  /*65d0*/  PRMT R12, R122, 0x8880, RZ ;  /* 0x000088807a0c7816 */ /* 0x020fca00000000ff */
[----:B------:R-:W-:-:S07]  /*65e0*/  IMAD R11, R12, R113, RZ ;  /* 0x000000710c0b7224 */ /* 0x000fce00078e02ff */
.L_x_43:
[----:B------:R-:W-:Y:S05]  /*65f0*/  BSYNC B1 ;  /* 0x0000000000017941 */ /* 0x000fea0003800000 */
.L_x_42:
[----:B---3--:R-:W-:Y:S01]  /*6600*/  @!P5 IMAD R13, R108, R112, R11 ;  /* 0x000000706c0dd224 */ /* 0x008fe200078e020b */
[----:B------:R-:W-:Y:S04]  /*6610*/  BSSY B1, `(.L_x_44) ;  /* 0x0000006000017945 */ /* 0x000fe80003800000 */
[----:B------:R3:W-:Y:S01]  /*6620*/  @!P5 STG.E.U8 desc[UR44][R4.64+0x8], R13 ;  /* 0x0000080d0400d986 */ /* 0x0007e2000c10112c */
[----:B------:R-:W-:Y:S05]  /*6630*/  @P4 BRA `(.L_x_45) ;  /* 0x00000000000c4947 */ /* 0x000fea0003800000 */
[----:B------:R-:W5:Y:S02]  /*6640*/  LDG.E.U8 R122, desc[UR44][R2.64+0x9] ;  /* 0x0000092c027a7981 */ /* 0x000f64000c1e1100 */
[----:B-----5:R-:W-:-:S05]  /*6650*/  PRMT R12, R122, 0x8880, RZ ;  /* 0x000088807a0c7816 */ /* 0x020fca00000000ff */
[----:B------:R-:W-:-:S07]  /*6660*/  IMAD R11, R12, R113, RZ ;  /* 0x000000710c0b7224 */ /* 0x000fce00078e02ff */
.L_x_45:
[----:B------:R-:W-:Y:S05]  /*6670*/  BSYNC B1 ;  /* 0x0000000000017941 */ /* 0x000fea0003800000 */
.L_x_44:
[----:B------:R-:W-:Y:S01]  /*6680*/  ISETP.LT.OR P1, PT, R0, 0x9, !P1 ;  /* 0x000000090000780c */ /* 0x000fe20004f21670 */
[----:B------:R-:W-:Y:S01]  /*6690*/  @!P4 IMAD R109, R109, R112, R11 ;  /* 0x000000706d6dc224 */ /* 0x000fe200078e020b */
[C---:B------:R-:W-:Y:S01]  /*66a0*/  ISETP.GE.AND P3, PT, R10.reuse, 0x11, PT ;  /* 0x000000110a00780c */ /* 0x040fe20003f66270 */
[----:B------:R-:W-:Y:S01]  /*66b0*/  BSSY B1, `(.L_x_46) ;  /* 0x000000a000017945 */ /* 0x000fe20003800000 */
[----:B------:R-:W-:Y:S02]  /*66c0*/  ISETP.GE.AND P2, PT, R10, 0x12, PT ;  /* 0x000000120a00780c */ /* 0x000fe40003f46270 */
[----:B------:R0:W-:Y:S01]  /*66d0*/  @!P4 STG.E.U8 desc[UR44][R4.64+0x9], R109 ;  /* 0x0000096d0400c986 */ /* 0x0001e2000c10112c */
[C---:B------:R-:W-:Y:S02]  /*66e0*/  ISETP.LT.OR P0, PT, R0.reuse, 0x9, !P0 ;  /* 0x000000090000780c */ /* 0x040fe40004701670 */
[C---:B------:R-:W-:Y:S02]  /*66f0*/  ISETP.LT.OR P5, PT, R0.reuse, 0x1, !P3 ;  /* 0x000000010000780c */ /* 0x040fe40005fa1670 */
[----:B------:R-:W-:-:S02]  /*6700*/  ISETP.LT.OR P4, PT, R0, 0x1, !P2 ;  /* 0x000000010000780c */ /* 0x000fc40005781670 */
[----:B------:R-:W-:Y:S11]  /*6710*/  @P1 BRA `(.L_x_47) ;  /* 0x00000000000c1947 */ /* 0x000ff60003800000 */
[----:B------:R-:W5:Y:S02]  /*6720*/  LDG.E.U8 R122, desc[UR44][R8.64+0x8] ;  /* 0x0000082c087a7981 */ /* 0x000f64000c1e1100 */
[----:B-----5:R-:W-:-:S05]  /*6730*/  PRMT R12, R122, 0x8880, RZ ;  /* 0x000088807a0c7816 */ /* 0x020fca00000000ff */
[----:B------:R-:W-:-:S07]  /*6740*/  IMAD R11, R12, R113, RZ ;  /* 0x000000710c0b7224 */ /* 0x000fce00078e02ff */
.L_x_47:
[----:B------:R-:W-:Y:S05]  /*6750*/  BSYNC B1 ;  /* 0x0000000000017941 */ /* 0x000fea0003800000 */
.L_x_46:
[----:B---3--:R-:W-:Y:S01]  /*6760*/  @!P1 IMAD R13, R110, R112, R11 ;  /* 0x000000706e0d9224 */ /* 0x008fe200078e020b */
[----:B------:R-:W-:Y:S04]  /*6770*/  BSSY B1, `(.L_x_48) ;  /* 0x0000006000017945 */ /* 0x000fe80003800000 */
[----:B------:R3:W-:Y:S01]  /*6780*/  @!P1 STG.E.U8 desc[UR44][R6.64+0x8], R13 ;  /* 0x0000080d06009986 */ /* 0x0007e2000c10112c */
[----:B------:R-:W-:Y:S05]  /*6790*/  @P0 BRA `(.L_x_49) ;  /* 0x00000000000c0947 */ /* 0x000fea0003800000 */
[----:B------:R-:W5:Y:S02]  /*67a0*/  LDG.E.U8 R122, desc[UR44][R8.64+0x9] ;  /* 0x0000092c087a7981 */ /* 0x000f64000c1e1100 */
[----:B-----5:R-:W-:-:S05]  /*67b0*/  PRMT R12, R122, 0x8880, RZ ;  /* 0x000088807a0c7816 */ /* 0x020fca00000000ff */
[----:B------:R-:W-:-:S07]  /*67c0*/  IMAD R11, R12, R113, RZ ;  /* 0x000000710c0b7224 */ /* 0x000fce00078e02ff */
.L_x_49:
[----:B------:R-:W-:Y:S05]  /*67d0*/  BSYNC B1 ;  /* 0x0000000000017941 */ /* 0x000fea0003800000 */
.L_x_48:
[----:B------:R-:W-:Y:S01]  /*67e0*/  @!P0 IMAD R111, R111, R112, R11 ;  /* 0x000000706f6f8224 */ /* 0x000fe200078e020b */
[----:B------:R-:W-:Y:S04]  /*67f0*/  BSSY B1, `(.L_x_50) ;  /* 0x0000006000017945 */ /* 0x000fe80003800000 */
[----:B------:R0:W-:Y:S01]  /*6800*/  @!P0 STG.E.U8 desc[UR44][R6.64+0x9], R111 ;  /* 0x0000096f06008986 */ /* 0x0001e2000c10112c */
[----:B------:R-:W-:Y:S05]  /*6810*/  @P5 BRA `(.L_x_51) ;  /* 0x00000000000c5947 */ /* 0x000fea0003800000 */
[----:B------:R-:W5:Y:S02]  /*6820*/  LDG.E.U8 R122, desc[UR44][R2.64+0x10] ;  /* 0x0000102c027a7981 */ /* 0x000f64000c1e1100 */
[----:B-----5:R-:W-:-:S05]  /*6830*/  PRMT R12, R122, 0x8880, RZ ;  /* 0x000088807a0c7816 */ /* 0x020fca00000000ff */
[----:B------:R-:W-:-:S07]  /*6840*/  IMAD R11, R12, R113, RZ ;  /* 0x000000710c0b7224 */ /* 0x000fce00078e02ff */
.L_x_51:
[----:B------:R-:W-:Y:S05]  /*6850*/  BSYNC B1 ;  /* 0x0000000000017941 */ /* 0x000fea0003800000 */
.L_x_50:
[----:B---3--:R-:W-:Y:S01]  /*6860*/  @!P5 IMAD R13, R96, R112, R11 ;  /* 0x00000070600dd224 */ /* 0x008fe200078e020b */
[----:B------:R-:W-:Y:S04]  /*6870*/  BSSY B1, `(.L_x_52) ;  /* 0x0000006000017945 */ /* 0x000fe80003800000 */
[----:B------:R3:W-:Y:S01]  /*6880*/  @!P5 STG.E.U8 desc[UR44][R4.64+0x10], R13 ;  /* 0x0000100d0400d986 */ /* 0x0007e2000c10112c */
[----:B------:R-:W-:Y:S05]  /*6890*/  @P4 BRA `(.L_x_53) ;  /* 0x00000000000c4947 */ /* 0x000fea0003800000 */
[----:B------:R-:W5:Y:S02]  /*68a0*/  LDG.E.U8 R122, desc[UR44][R2.64+0x11] ;  /* 0x0000112c027a7981 */ /* 0x000f64000c1e1100 */
[----:B-----5:R-:W-:-:S05]  /*68b0*/  PRMT R12, R122, 0x8880, RZ ;  /* 0x000088807a0c7816 */ /* 0x020fca00000000ff */
[----:B------:R-:W-:-:S07]  /*68c0*/  IMAD R11, R12, R113, RZ ;  /* 0x000000710c0b7224 */ /* 0x000fce00078e02ff */
.L_x_53:
[----:B------:R-:W-:Y:S05]  /*68d0*/  BSYNC B1 ;  /* 0x0000000000017941 */ /* 0x000fea0003800000 */
.L_x_52:
        /* <DEDUP_REMOVED lines=13> */
.L_x_55:
[----:B------:R-:W-:Y:S05]  /*69b0*/  BSYNC B1 ;  /* 0x0000000000017941 */ /* 0x000fea0003800000 */
.L_x_54:
[----:B---3--:R-:W-:Y:S01]  /*69c0*/  @!P3 IMAD R13, R98, R112, R11 ;  /* 0x00000070620db224 */ /* 0x008fe200078e020b */
[----:B------:R-:W-:Y:S04]  /*69d0*/  BSSY B1, `(.L_x_56) ;  /* 0x0000006000017945 */ /* 0x000fe80003800000 */
[----:B------:R3:W-:Y:S01]  /*69e0*/  @!P3 STG.E.U8 desc[UR44][R6.64+0x10], R13 ;  /* 0x0000100d0600b986 */ /* 0x0007e2000c10112c */
[----:B------:R-:W-:Y:S05]  /*69f0*/  @P2 BRA `(.L_x_57) ;  /* 0x00000000000c2947 */ /* 0x000fea0003800000 */
[----:B------:R-:W5:Y:S02]  /*6a00*/  LDG.E.U8 R122, desc[UR44][R8.64+0x11] ;  /* 0x0000112c087a7981 */ /* 0x000f64000c1e1100 */
[----:B-----5:R-:W-:-:S05]  /*6a10*/  PRMT R12, R122, 0x8880, RZ ;  /* 0x000088807a0c7816 */ /* 0x020fca00000000ff */
[----:B------:R-:W-:-:S07]  /*6a20*/  IMAD R11, R12, R113, RZ ;  /* 0x000000710c0b7224 */ /* 0x000fce00078e02ff */
.L_x_57:
[----:B------:R-:W-:Y:S05]  /*6a30*/  BSYNC B1 ;  /* 0x0000000000017941 */ /* 0x000fea0003800000 */
.L_x_56:
[----:B------:R-:W-:Y:S01]  /*6a40*/  @!P2 IMAD R99, R99, R112, R11 ;  /* 0x000000706363a224 */ /* 0x000fe200078e020b */
[----:B------:R-:W-:Y:S04]  /*6a50*/  BSSY B1, `(.L_x_58) ;  /* 0x0000006000017945 */ /* 0x000fe80003800000 */
[----:B------:R0:W-:Y:S01]  /*6a60*/  @!P2 STG.E.U8 desc[UR44][R6.64+0x11], R99 ;  /* 0x000011630600a986 */ /* 0x0001e2000c10112c */
[----:B------:R-:W-:Y:S05]  /*6a70*/  @P5 BRA `(.L_x_59) ;  /* 0x00000000000c5947 */ /* 0x000fea0003800000 */
[----:B------:R-:W5:Y:S02]  /*6a80*/  LDG.E.U8 R122, desc[UR44][R2.64+0x18] ;  /* 0x0000182c027a7981 */ /* 0x000f64000c1e1100 */
[----:B-----5:R-:W-:-:S05]  /*6a90*/  PRMT R12, R122, 0x8880, RZ ;  /* 0x000088807a0c7816 */ /* 0x020fca00000000ff */
[----:B------:R-:W-:-:S07]  /*6aa0*/  IMAD R11, R12, R113, RZ ;  /* 0x000000710c0b7224 */ /* 0x000fce00078e02ff */
.L_x_59:
[----:B------:R-:W-:Y:S05]  /*6ab0*/  BSYNC B1 ;  /* 0x0000000000017941 */ /* 0x000fea0003800000 */
.L_x_58:
[----:B---3--:R-:W-:Y:S01]  /*6ac0*/  @!P5 IMAD R13, R100, R112, R11 ;  /* 0x00000070640dd224 */ /* 0x008fe200078e020b */
[----:B------:R-:W-:Y:S04]  /*6ad0*/  BSSY B1, `(.L_x_60) ;  /* 0x0000006000017945 */ /* 0x000fe80003800000 */
[----:B------:R3:W-:Y:S01]  /*6ae0*/  @!P5 STG.E.U8 desc[UR44][R4.64+0x18], R13 ;  /* 0x0000180d0400d986 */ /* 0x0007e2000c10112c */
[----:B------:R-:W-:Y:S05]  /*6af0*/  @P4 BRA `(.L_x_61) ;  /* 0x00000000000c4947 */ /* 0x000fea0003800000 */
[----:B------:R-:W5:Y:S02]  /*6b00*/  LDG.E.U8 R122, desc[UR44][R2.64+0x19] ;  /* 0x0000192c027a7981 */ /* 0x000f64000c1e1100 */
[----:B-----5:R-:W-:-:S05]  /*6b10*/  PRMT R12, R122, 0x8880, RZ ;  /* 0x000088807a0c7816 */ /* 0x020fca00000000ff */
[----:B------:R-:W-:-:S07]  /*6b20*/  IMAD R11, R12, R113, RZ ;  /* 0x000000710c0b7224 */ /* 0x000fce00078e02ff */
.L_x_61:
[----:B------:R-:W-:Y:S05]  /*6b30*/  BSYNC B1 ;  /* 0x0000000000017941 */ /* 0x000fea0003800000 */
.L_x_60:
        /* <DEDUP_REMOVED lines=13> */
.L_x_63:
[----:B------:R-:W-:Y:S05]  /*6c10*/  BSYNC B1 ;  /* 0x0000000000017941 */ /* 0x000fea0003800000 */
.L_x_62:
[----:B---3--:R-:W-:Y:S01]  /*6c20*/  @!P1 IMAD R13, R102, R112, R11 ;  /* 0x00000070660d9224 */ /* 0x008fe200078e020b */
[----:B------:R-:W-:Y:S04]  /*6c30*/  BSSY B1, `(.L_x_64) ;  /* 0x0000006000017945 */ /* 0x000fe80003800000 */
[----:B------:R3:W-:Y:S01]  /*6c40*/  @!P1 STG.E.U8 desc[UR44][R6.64+0x18], R13 ;  /* 0x0000180d06009986 */ /* 0x0007e2000c10112c */
[----:B------:R-:W-:Y:S05]  /*6c50*/  @P0 BRA `(.L_x_65) ;  /* 0x00000000000c0947 */ /* 0x000fea0003800000 */
[----:B------:R-:W5:Y:S02]  /*6c60*/  LDG.E.U8 R122, desc[UR44][R8.64+0x19] ;  /* 0x0000192c087a7981 */ /* 0x000f64000c1e1100 */
[----:B-----5:R-:W-:-:S05]  /*6c70*/  PRMT R12, R122, 0x8880, RZ ;  /* 0x000088807a0c7816 */ /* 0x020fca00000000ff */
[----:B------:R-:W-:-:S07]  /*6c80*/  IMAD R11, R12, R113, RZ ;  /* 0x000000710c0b7224 */ /* 0x000fce00078e02ff */
.L_x_65:
[----:B------:R-:W-:Y:S05]  /*6c90*/  BSYNC B1 ;  /* 0x0000000000017941 */ /* 0x000fea0003800000 */
.L_x_64:
[----:B------:R-:W-:Y:S01]  /*6ca0*/  @!P0 IMAD R103, R103, R112, R11 ;  /* 0x0000007067678224 */ /* 0x000fe200078e020b */
[----:B------:R-:W-:Y:S04]  /*6cb0*/  BSSY B1, `(.L_x_66) ;  /* 0x0000006000017945 */ /* 0x000fe80003800000 */
[----:B------:R0:W-:Y:S01]  /*6cc0*/  @!P0 STG.E.U8 desc[UR44][R6.64+0x19], R103 ;  /* 0x0000196706008986 */ /* 0x0001e2000c10112c */
[----:B------:R-:W-:Y:S05]  /*6cd0*/  @P5 BRA `(.L_x_67) ;  /* 0x00000000000c5947 */ /* 0x000fea0003800000 */
[----:B------:R-:W5:Y:S02]  /*6ce0*/  LDG.E.U8 R122, desc[UR44][R2.64+0x20] ;  /* 0x0000202c027a7981 */ /* 0x000f64000c1e1100 */
[----:B-----5:R-:W-:-:S05]  /*6cf0*/  PRMT R12, R122, 0x8880, RZ ;  /* 0x000088807a0c7816 */ /* 0x020fca00000000ff */
[----:B------:R-:W-:-:S07]  /*6d00*/  IMAD R11, R12, R113, RZ ;  /* 0x000000710c0b7224 */ /* 0x000fce00078e02ff */
.L_x_67:
[----:B------:R-:W-:Y:S05]  /*6d10*/  BSYNC B1 ;  /* 0x0000000000017941 */ /* 0x000fea0003800000 */
.L_x_66:
[----:B---3--:R-:W-:Y:S01]  /*6d20*/  @!P5 IMAD R13, R88, R112, R11 ;  /* 0x00000070580dd224 */ /* 0x008fe200078e020b */
[----:B------:R-:W-:Y:S04]  /*6d30*/  BSSY B1, `(.L_x_68) ;  /* 0x0000006000017945 */ /* 0x000fe80003800000 */
[----:B------:R3:W-:Y:S01]  /*6d40*/  @!P5 STG.E.U8 desc[UR44][R4.64+0x20], R13 ;  /* 0x0000200d0400d986 */ /* 0x0007e2000c10112c */
[----:B------:R-:W-:Y:S05]  /*6d50*/  @P4 BRA `(.L_x_69) ;  /* 0x00000000000c4947 */ /* 0x000fea0003800000 */
[----:B------:R-:W5:Y:S02]  /*6d60*/  LDG.E.U8 R122, desc[UR44][R2.64+0x21] ;  /* 0x0000212c027a7981 */ /* 0x000f64000c1e1100 */
[----:B-----5:R-:W-:-:S05]  /*6d70*/  PRMT R12, R122, 0x8880, RZ ;  /* 0x000088807a0c7816 */ /* 0x020fca00000000ff */
[----:B------:R-:W-:-:S07]  /*6d80*/  IMAD R11, R12, R113, RZ ;  /* 0x000000710c0b7224 */ /* 0x000fce00078e02ff */
.L_x_69:
[----:B------:R-:W-:Y:S05]  /*6d90*/  BSYNC B1 ;  /* 0x0000000000017941 */ /* 0x000fea0003800000 */
.L_x_68:
        /* <DEDUP_REMOVED lines=13> */
.L_x_71:
[----:B------:R-:W-:Y:S05]  /*6e70*/  BSYNC B1 ;  /* 0x0000000000017941 */ /* 0x000fea0003800000 */
.L_x_70:
[----:B---3--:R-:W-:Y:S01]  /*6e80*/  @!P3 IMAD R13, R90, R112, R11 ;  /* 0x000000705a0db224 */ /* 0x008fe200078e020b */
[----:B------:R-:W-:Y:S04]  /*6e90*/  BSSY B1, `(.L_x_72) ;  /* 0x0000006000017945 */ /* 0x000fe80003800000 */
[----:B------:R3:W-:Y:S01]  /*6ea0*/  @!P3 STG.E.U8 desc[UR44][R6.64+0x20], R13 ;  /* 0x0000200d0600b986 */ /* 0x0007e2000c10112c */
[----:B------:R-:W-:Y:S05]  /*6eb0*/  @P2 BRA `(.L_x_73) ;  /* 0x00000000000c2947 */ /* 0x000fea0003800000 */
[----:B------:R-:W5:Y:S02]  /*6ec0*/  LDG.E.U8 R122, desc[UR44][R8.64+0x21] ;  /* 0x0000212c087a7981 */ /* 0x000f64000c1e1100 */
[----:B-----5:R-:W-:-:S05]  /*6ed0*/  PRMT R12, R122, 0x8880, RZ ;  /* 0x000088807a0c7816 */ /* 0x020fca00000000ff */
[----:B------:R-:W-:-:S07]  /*6ee0*/  IMAD R11, R12, R113, RZ ;  /* 0x000000710c0b7224 */ /* 0x000fce00078e02ff */
.L_x_73:
[----:B------:R-:W-:Y:S05]  /*6ef0*/  BSYNC B1 ;  /* 0x0000000000017941 */ /* 0x000fea0003800000 */
.L_x_72:
[----:B------:R-:W-:Y:S01]  /*6f00*/  @!P2 IMAD R91, R91, R112, R11 ;  /* 0x000000705b5ba224 */ /* 0x000fe200078e020b */
[----:B------:R-:W-:Y:S04]  /*6f10*/  BSSY B1, `(.L_x_74) ;  /* 0x0000006000017945 */ /* 0x000fe80003800000 */
[----:B------:R0:W-:Y:S01]  /*6f20*/  @!P2 STG.E.U8 desc[UR44][R6.64+0x21], R91 ;  /* 0x0000215b0600a986 */ /* 0x0001e2000c10112c */
[----:B------:R-:W-:Y:S05]  /*6f30*/  @P5 BRA `(.L_x_75) ;  /* 0x00000000000c5947 */ /* 0x000fea0003800000 */
[----:B------:R-:W5:Y:S02]  /*6f40*/  LDG.E.U8 R122, desc[UR44][R2.64+0x28] ;  /* 0x0000282c027a7981 */ /* 0x000f64000c1e1100 */
[----:B-----5:R-:W-:-:S05]  /*6f50*/  PRMT R12, R122, 0x8880, RZ ;  /* 0x000088807a0c7816 */ /* 0x020fca00000000ff */
[----:B------:R-:W-:-:S07]  /*6f60*/  IMAD R11, R12, R113, RZ ;  /* 0x000000710c0b7224 */ /* 0x000fce00078e02ff */
.L_x_75:
[----:B------:R-:W-:Y:S05]  /*6f70*/  BSYNC B1 ;  /* 0x0000000000017941 */ /* 0x000fea0003800000 */
.L_x_74:
[----:B---3--:R-:W-:Y:S01]  /*6f80*/  @!P5 IMAD R13, R92, R112, R11 ;  /* 0x000000705c0dd224 */ /* 0x008fe200078e020b */
[----:B------:R-:W-:Y:S04]  /*6f90*/  BSSY B1, `(.L_x_76) ;  /* 0x0000006000017945 */ /* 0x000fe80003800000 */
[----:B------:R3:W-:Y:S01]  /*6fa0*/  @!P5 STG.E.U8 desc[UR44][R4.64+0x28], R13 ;  /* 0x0000280d0400d986 */ /* 0x0007e2000c10112c */
[----:B------:R-:W-:Y:S05]  /*6fb0*/  @P4 BRA `(.L_x_77) ;  /* 0x00000000000c4947 */ /* 0x000fea0003800000 */
[----:B------:R-:W5:Y:S02]  /*6fc0*/  LDG.E.U8 R122, desc[UR44][R2.64+0x29] ;  /* 0x0000292c027a7981 */ /* 0x000f64000c1e1100 */
[----:B-----5:R-:W-:-:S05]  /*6fd0*/  PRMT R12, R122, 0x8880, RZ ;  /* 0x000088807a0c7816 */ /* 0x020fca00000000ff */
[----:B------:R-:W-:-:S07]  /*6fe0*/  IMAD R11, R12, R113, RZ ;  /* 0x000000710c0b7224 */ /* 0x000fce00078e02ff */
.L_x_77:
[----:B------:R-:W-:Y:S05]  /*6ff0*/  BSYNC B1 ;  /* 0x0000000000017941 */ /* 0x000fea0003800000 */
.L_x_76:
        /* <DEDUP_REMOVED lines=13> */
.L_x_79:
[----:B------:R-:W-:Y:S05]  /*70d0*/  BSYNC B1 ;  /* 0x0000000000017941 */ /* 0x000fea0003800000 */
.L_x_78:
[----:B---3--:R-:W-:Y:S01]  /*70e0*/  @!P1 IMAD R13, R94, R112, R11 ;  /* 0x000000705e0d9224 */ /* 0x008fe200078e020b */
[----:B------:R-:W-:Y:S04]  /*70f0*/  BSSY B1, `(.L_x_80) ;  /* 0x0000006000017945 */ /* 0x000fe80003800000 */
[----:B------:R3:W-:Y:S01]  /*7100*/  @!P1 STG.E.U8 desc[UR44][R6.64+0x28], R13 ;  /* 0x0000280d06009986 */ /* 0x0007e2000c10112c */
[----:B------:R-:W-:Y:S05]  /*7110*/  @P0 BRA `(.L_x_81) ;  /* 0x00000000000c0947 */ /* 0x000fea0003800000 */
[----:B------:R-:W5:Y:S02]  /*7120*/  LDG.E.U8 R122, desc[UR44][R8.64+0x29] ;  /* 0x0000292c087a7981 */ /* 0x000f64000c1e1100 */
[----:B-----5:R-:W-:-:S05]  /*7130*/  PRMT R12, R122, 0x8880, RZ ;  /* 0x000088807a0c7816 */ /* 0x020fca00000000ff */
[----:B------:R-:W-:-:S07]  /*7140*/  IMAD R11, R12, R113, RZ ;  /* 0x000000710c0b7224 */ /* 0x000fce00078e02ff */
.L_x_81:
[----:B------:R-:W-:Y:S05]  /*7150*/  BSYNC B1 ;  /* 0x0000000000017941 */ /* 0x000fea0003800000 */
.L_x_80:
[----:B------:R-:W-:Y:S01]  /*7160*/  @!P0 IMAD R95, R95, R112, R11 ;  /* 0x000000705f5f8224 */ /* 0x000fe200078e020b */
[----:B------:R-:W-:Y:S04]  /*7170*/  BSSY B1, `(.L_x_82) ;  /* 0x0000006000017945 */ /* 0x000fe80003800000 */
[----:B------:R0:W-:Y:S01]  /*7180*/  @!P0 STG.E.U8 desc[UR44][R6.64+0x29], R95 ;  /* 0x0000295f06008986 */ /* 0x0001e2000c10112c */
[----:B------:R-:W-:Y:S05]  /*7190*/  @P5 BRA `(.L_x_83) ;  /* 0x00000000000c5947 */ /* 0x000fea0003800000 */
[----:B------:R-:W5:Y:S02]  /*71a0*/  LDG.E.U8 R122, desc[UR44][R2.64+0x30] ;  /* 0x0000302c027a7981 */ /* 0x000f64000c1e1100 */
[----:B-----5:R-:W-:-:S05]  /*71b0*/  PRMT R12, R122, 0x8880, RZ ;  /* 0x000088807a0c7816 */ /* 0x020fca00000000ff */
[----:B------:R-:W-:-:S07]  /*71c0*/  IMAD R11, R12, R113, RZ ;  /* 0x000000710c0b7224 */ /* 0x000fce00078e02ff */
.L_x_83:
[----:B------:R-:W-:Y:S05]  /*71d0*/  BSYNC B1 ;  /* 0x0000000000017941 */ /* 0x000fea0003800000 */
.L_x_82:
[----:B---3--:R-:W-:Y:S01]  /*71e0*/  @!P5 IMAD R13, R80, R112, R11 ;  /* 0x00000070500dd224 */ /* 0x008fe200078e020b */
[----:B------:R-:W-:Y:S04]  /*71f0*/  BSSY B1, `(.L_x_84) ;  /* 0x0000006000017945 */ /* 0x000fe80003800000 */
[----:B------:R3:W-:Y:S01]  /*7200*/  @!P5 STG.E.U8 desc[UR44][R4.64+0x30], R13 ;  /* 0x0000300d0400d986 */ /* 0x0007e2000c10112c */
[----:B------:R-:W-:Y:S05]  /*7210*/  @P4 BRA `(.L_x_85) ;  /* 0x00000000000c4947 */ /* 0x000fea0003800000 */
[----:B------:R-:W5:Y:S02]  /*7220*/  LDG.E.U8 R122, desc[UR44][R2.64+0x31] ;  /* 0x0000312c027a7981 */ /* 0x000f64000c1e1100 */
[----:B-----5:R-:W-:-:S05]  /*7230*/  PRMT R12, R122, 0x8880, RZ ;  /* 0x000088807a0c7816 */ /* 0x020fca00000000ff */
[----:B------:R-:W-:-:S07]  /*7240*/  IMAD R11, R12, R113, RZ ;  /* 0x000000710c0b7224 */ /* 0x000fce00078e02ff */
.L_x_85:
[----:B------:R-:W-:Y:S05]  /*7250*/  BSYNC B1 ;  /* 0x0000000000017941 */ /* 0x000fea0003800000 */
.L_x_84:
        /* <DEDUP_REMOVED lines=13> */
.L_x_87:
[----:B------:R-:W-:Y:S05]  /*7330*/  BSYNC B1 ;  /* 0x0000000000017941 */ /* 0x000fea0003800000 */
.L_x_86:
[----:B---3--:R-:W-:Y:S01]  /*7340*/  @!P3 IMAD R13, R82, R112, R11 ;  /* 0x00000070520db224 */ /* 0x008fe200078e020b */
[----:B------:R-:W-:Y:S04]  /*7350*/  BSSY B1, `(.L_x_88) ;  /* 0x0000006000017945 */ /* 0x000fe80003800000 */
[----:B------:R3:W-:Y:S01]  /*7360*/  @!P3 STG.E.U8 desc[UR44][R6.64+0x30], R13 ;  /* 0x0000300d0600b986 */ /* 0x0007e2000c10112c */
[----:B------:R-:W-:Y:S05]  /*7370*/  @P2 BRA `(.L_x_89) ;  /* 0x00000000000c2947 */ /* 0x000fea0003800000 */
[----:B------:R-:W5:Y:S02]  /*7380*/  LDG.E.U8 R122, desc[UR44][R8.64+0x31] ;  /* 0x0000312c087a7981 */ /* 0x000f64000c1e1100 */
[----:B-----5:R-:W-:-:S05]  /*7390*/  PRMT R12, R122, 0x8880, RZ ;  /* 0x000088807a0c7816 */ /* 0x020fca00000000ff */
[----:B------:R-:W-:-:S07]  /*73a0*/  IMAD R11, R12, R113, RZ ;  /* 0x000000710c0b7224 */ /* 0x000fce00078e02ff */
.L_x_89:
[----:B------:R-:W-:Y:S05]  /*73b0*/  BSYNC B1 ;  /* 0x0000000000017941 */ /* 0x000fea0003800000 */
.L_x_88:
[----:B------:R-:W-:Y:S01]  /*73c0*/  @!P2 IMAD R83, R83, R112, R11 ;  /* 0x000000705353a224 */ /* 0x000fe200078e020b */
[----:B------:R-:W-:Y:S04]  /*73d0*/  BSSY B1, `(.L_x_90) ;  /* 0x0000006000017945 */ /* 0x000fe80003800000 */
[----:B------:R0:W-:Y:S01]  /*73e0*/  @!P2 STG.E.U8 desc[UR44][R6.64+0x31], R83 ;  /* 0x000031530600a986 */ /* 0x0001e2000c10112c */
[----:B------:R-:W-:Y:S05]  /*73f0*/  @P5 BRA `(.L_x_91) ;  /* 0x00000000000c5947 */ /* 0x000fea0003800000 */
[----:B------:R-:W5:Y:S02]  /*7400*/  LDG.E.U8 R122, desc[UR44][R2.64+0x38] ;  /* 0x0000382c027a7981 */ /* 0x000f64000c1e1100 */
[----:B-----5:R-:W-:-:S05]  /*7410*/  PRMT R12, R122, 0x8880, RZ ;  /* 0x000088807a0c7816 */ /* 0x020fca00000000ff */
[----:B------:R-:W-:-:S07]  /*7420*/  IMAD R11, R12, R113, RZ ;  /* 0x000000710c0b7224 */ /* 0x000fce00078e02ff */
.L_x_91:
[----:B------:R-:W-:Y:S05]  /*7430*/  BSYNC B1 ;  /* 0x0000000000017941 */ /* 0x000fea0003800000 */
.L_x_90:
[----:B---3--:R-:W-:Y:S01]  /*7440*/  @!P5 IMAD R13, R84, R112, R11 ;  /* 0x00000070540dd224 */ /* 0x008fe200078e020b */
[----:B------:R-:W-:Y:S04]  /*7450*/  BSSY B1, `(.L_x_92) ;  /* 0x0000006000017945 */ /* 0x000fe80003800000 */
[----:B------:R3:W-:Y:S01]  /*7460*/  @!P5 STG.E.U8 desc[UR44][R4.64+0x38], R13 ;  /* 0x0000380d0400d986 */ /* 0x0007e2000c10112c */
[----:B------:R-:W-:Y:S05]  /*7470*/  @P4 BRA `(.L_x_93) ;  /* 0x00000000000c4947 */ /* 0x000fea0003800000 */
[----:B------:R-:W5:Y:S02]  /*7480*/  LDG.E.U8 R122, desc[UR44][R2.64+0x39] ;  /* 0x0000392c027a7981 */ /* 0x000f64000c1e1100 */
[----:B-----5:R-:W-:-:S05]  /*7490*/  PRMT R12, R122, 0x8880, RZ ;  /* 0x000088807a0c7816 */ /* 0x020fca00000000ff */
[----:B------:R-:W-:-:S07]  /*74a0*/  IMAD R11, R12, R113, RZ ;  /* 0x000000710c0b7224 */ /* 0x000fce00078e02ff */
.L_x_93:
[----:B------:R-:W-:Y:S05]  /*74b0*/  BSYNC B1 ;  /* 0x0000000000017941 */ /* 0x000fea0003800000 */
.L_x_92:
        /* <DEDUP_REMOVED lines=13> */
.L_x_95:
[----:B------:R-:W-:Y:S05]  /*7590*/  BSYNC B1 ;  /* 0x0000000000017941 */ /* 0x000fea0003800000 */
.L_x_94:
[----:B---3--:R-:W-:Y:S01]  /*75a0*/  @!P1 IMAD R13, R86, R112, R11 ;  /* 0x00000070560d9224 */ /* 0x008fe200078e020b */
[----:B------:R-:W-:Y:S04]  /*75b0*/  BSSY B1, `(.L_x_96) ;  /* 0x0000006000017945 */ /* 0x000fe80003800000 */
[----:B------:R3:W-:Y:S01]  /*75c0*/  @!P1 STG.E.U8 desc[UR44][R6.64+0x38], R13 ;  /* 0x0000380d06009986 */ /* 0x0007e2000c10112c */
[----:B------:R-:W-:Y:S05]  /*75d0*/  @P0 BRA `(.L_x_97) ;  /* 0x00000000000c0947 */ /* 0x000fea0003800000 */
[----:B------:R-:W5:Y:S02]  /*75e0*/  LDG.E.U8 R122, desc[UR44][R8.64+0x39] ;  /* 0x0000392c087a7981 */ /* 0x000f64000c1e1100 */
[----:B-----5:R-:W-:-:S05]  /*75f0*/  PRMT R12, R122, 0x8880, RZ ;  /* 0x000088807a0c7816 */ /* 0x020fca00000000ff */
[----:B------:R-:W-:-:S07]  /*7600*/  IMAD R11, R12, R113, RZ ;  /* 0x000000710c0b7224 */ /* 0x000fce00078e02ff */
.L_x_97:
[----:B------:R-:W-:Y:S05]  /*7610*/  BSYNC B1 ;  /* 0x0000000000017941 */ /* 0x000fea0003800000 */
.L_x_96:
[----:B------:R-:W-:Y:S01]  /*7620*/  @!P0 IMAD R87, R87, R112, R11 ;  /* 0x0000007057578224 */ /* 0x000fe200078e020b */
[----:B------:R-:W-:Y:S04]  /*7630*/  BSSY B1, `(.L_x_98) ;  /* 0x0000006000017945 */ /* 0x000fe80003800000 */
[----:B------:R0:W-:Y:S01]  /*7640*/  @!P0 STG.E.U8 desc[UR44][R6.64+0x39], R87 ;  /* 0x0000395706008986 */ /* 0x0001e2000c10112c */
[----:B------:R-:W-:Y:S05]  /*7650*/  @P5 BRA `(.L_x_99) ;  /* 0x00000000000c5947 */ /* 0x000fea0003800000 */
[----:B------:R-:W5:Y:S02]  /*7660*/  LDG.E.U8 R122, desc[UR44][R2.64+0x40] ;  /* 0x0000402c027a7981 */ /* 0x000f64000c1e1100 */
[----:B-----5:R-:W-:-:S05]  /*7670*/  PRMT R12, R122, 0x8880, RZ ;  /* 0x000088807a0c7816 */ /* 0x020fca00000000ff */
[----:B------:R-:W-:-:S07]  /*7680*/  IMAD R11, R12, R113, RZ ;  /* 0x000000710c0b7224 */ /* 0x000fce00078e02ff */
.L_x_99:
[----:B------:R-:W-:Y:S05]  /*7690*/  BSYNC B1 ;  /* 0x0000000000017941 */ /* 0x000fea0003800000 */
.L_x_98:
[----:B---3--:R-:W-:Y:S01]  /*76a0*/  @!P5 IMAD R13, R72, R112, R11 ;  /* 0x00000070480dd224 */ /* 0x008fe200078e020b */
[----:B------:R-:W-:Y:S04]  /*76b0*/  BSSY B1, `(.L_x_100) ;  /* 0x0000006000017945 */ /* 0x000fe80003800000 */
[----:B------:R3:W-:Y:S01]  /*76c0*/  @!P5 STG.E.U8 desc[UR44][R4.64+0x40], R13 ;  /* 0x0000400d0400d986 */ /* 0x0007e2000c10112c */
[----:B------:R-:W-:Y:S05]  /*76d0*/  @P4 BRA `(.L_x_101) ;  /* 0x00000000000c4947 */ /* 0x000fea0003800000 */
[----:B------:R-:W5:Y:S02]  /*76e0*/  LDG.E.U8 R122, desc[UR44][R2.64+0x41] ;  /* 0x0000412c027a7981 */ /* 0x000f64000c1e1100 */
[----:B-----5:R-:W-:-:S05]  /*76f0*/  PRMT R12, R122, 0x8880, RZ ;  /* 0x000088807a0c7816 */ /* 0x020fca00000000ff */
[----:B------:R-:W-:-:S07]  /*7700*/  IMAD R11, R12, R113, RZ ;  /* 0x000000710c0b7224 */ /* 0x000fce00078e02ff */
.L_x_101:
[----:B------:R-:W-:Y:S05]  /*7710*/  BSYNC B1 ;  /* 0x0000000000017941 */ /* 0x000fea0003800000 */
.L_x_100:
        /* <DEDUP_REMOVED lines=13> */
.L_x_103:
[----:B------:R-:W-:Y:S05]  /*77f0*/  BSYNC B1 ;  /* 0x0000000000017941 */ /* 0x000fea0003800000 */
.L_x_102:
[----:B---3--:R-:W-:Y:S01]  /*7800*/  @!P3 IMAD R13, R74, R112, R11 ;  /* 0x000000704a0db224 */ /* 0x008fe200078e020b */
[----:B------:R-:W-:Y:S04]  /*7810*/  BSSY B1, `(.L_x_104) ;  /* 0x0000006000017945 */ /* 0x000fe80003800000 */
[----:B------:R3:W-:Y:S01]  /*7820*/  @!P3 STG.E.U8 desc[UR44][R6.64+0x40], R13 ;  /* 0x0000400d0600b986 */ /* 0x0007e2000c10112c */
[----:B------:R-:W-:Y:S05]  /*7830*/  @P2 BRA `(.L_x_105) ;  /* 0x00000000000c2947 */ /* 0x000fea0003800000 */
[----:B------:R-:W5:Y:S02]  /*7840*/  LDG.E.U8 R122, desc[UR44][R8.64+0x41] ;  /* 0x0000412c087a7981 */ /* 0x000f64000c1e1100 */
[----:B-----5:R-:W-:-:S05]  /*7850*/  PRMT R12, R122, 0x8880, RZ ;  /* 0x000088807a0c7816 */ /* 0x020fca00000000ff */
[----:B------:R-:W-:-:S07]  /*7860*/  IMAD R11, R12, R113, RZ ;  /* 0x000000710c0b7224 */ /* 0x000fce00078e02ff */
.L_x_105:
[----:B------:R-:W-:Y:S05]  /*7870*/  BSYNC B1 ;  /* 0x0000000000017941 */ /* 0x000fea0003800000 */
.L_x_104:
[----:B------:R-:W-:Y:S01]  /*7880*/  @!P2 IMAD R75, R75, R112, R11 ;  /* 0x000000704b4ba224 */ /* 0x000fe200078e020b */
[----:B------:R-:W-:Y:S04]  /*7890*/  BSSY B1, `(.L_x_106) ;  /* 0x0000006000017945 */ /* 0x000fe80003800000 */
[----:B------:R0:W-:Y:S01]  /*78a0*/  @!P2 STG.E.U8 desc[UR44][R6.64+0x41], R75 ;  /* 0x0000414b0600a986 */ /* 0x0001e2000c10112c */
[----:B------:R-:W-:Y:S05]  /*78b0*/  @P5 BRA `(.L_x_107) ;  /* 0x00000000000c5947 */ /* 0x000fea0003800000 */
[----:B------:R-:W5:Y:S02]  /*78c0*/  LDG.E.U8 R122, desc[UR44][R2.64+0x48] ;  /* 0x0000482c027a7981 */ /* 0x000f64000c1e1100 */
[----:B-----5:R-:W-:-:S05]  /*78d0*/  PRMT R12, R122, 0x8880, RZ ;  /* 0x000088807a0c7816 */ /* 0x020fca00000000ff */
[----:B------:R-:W-:-:S07]  /*78e0*/  IMAD R11, R12, R113, RZ ;  /* 0x000000710c0b7224 */ /* 0x000fce00078e02ff */
.L_x_107:
[----:B------:R-:W-:Y:S05]  /*78f0*/  BSYNC B1 ;  /* 0x0000000000017941 */ /* 0x000fea0003800000 */
.L_x_106:
[----:B---3--:R-:W-:Y:S01]  /*7900*/  @!P5 IMAD R13, R76, R112, R11 ;  /* 0x000000704c0dd224 */ /* 0x008fe200078e020b */
[----:B------:R-:W-:Y:S04]  /*7910*/  BSSY B1, `(.L_x_108) ;  /* 0x0000006000017945 */ /* 0x000fe80003800000 */
[----:B------:R3:W-:Y:S01]  /*7920*/  @!P5 STG.E.U8 desc[UR44][R4.64+0x48], R13 ;  /* 0x0000480d0400d986 */ /* 0x0007e2000c10112c */
[----:B------:R-:W-:Y:S05]  /*7930*/  @P4 BRA `(.L_x_109) ;  /* 0x00000000000c4947 */ /* 0x000fea0003800000 */
[----:B------:R-:W5:Y:S02]  /*7940*/  LDG.E.U8 R122, desc[UR44][R2.64+0x49] ;  /* 0x0000492c027a7981 */ /* 0x000f64000c1e1100 */
[----:B-----5:R-:W-:-:S05]  /*7950*/  PRMT R12, R122, 0x8880, RZ ;  /* 0x000088807a0c7816 */ /* 0x020fca00000000ff */
[----:B------:R-:W-:-:S07]  /*7960*/  IMAD R11, R12, R113, RZ ;  /* 0x000000710c0b7224 */ /* 0x000fce00078e02ff */
.L_x_109:
[----:B------:R-:W-:Y:S05]  /*7970*/  BSYNC B1 ;  /* 0x0000000000017941 */ /* 0x000fea0003800000 */
.L_x_108:
        /* <DEDUP_REMOVED lines=13> */
.L_x_111:
[----:B------:R-:W-:Y:S05]  /*7a50*/  BSYNC B1 ;  /* 0x0000000000017941 */ /* 0x000fea0003800000 */
.L_x_110:
[----:B---3--:R-:W-:Y:S01]  /*7a60*/  @!P1 IMAD R13, R78, R112, R11 ;  /* 0x000000704e0d9224 */ /* 0x008fe200078e020b */
[----:B------:R-:W-:Y:S04]  /*7a70*/  BSSY B1, `(.L_x_112) ;  /* 0x0000006000017945 */ /* 0x000fe80003800000 */
[----:B------:R3:W-:Y:S01]  /*7a80*/  @!P1 STG.E.U8 desc[UR44][R6.64+0x48], R13 ;  /* 0x0000480d06009986 */ /* 0x0007e2000c10112c */
[----:B------:R-:W-:Y:S05]  /*7a90*/  @P0 BRA `(.L_x_113) ;  /* 0x00000000000c0947 */ /* 0x000fea0003800000 */
[----:B------:R-:W5:Y:S02]  /*7aa0*/  LDG.E.U8 R122, desc[UR44][R8.64+0x49] ;  /* 0x0000492c087a7981 */ /* 0x000f64000c1e1100 */
[----:B-----5:R-:W-:-:S05]  /*7ab0*/  PRMT R12, R122, 0x8880, RZ ;  /* 0x000088807a0c7816 */ /* 0x020fca00000000ff */
[----:B------:R-:W-:-:S07]  /*7ac0*/  IMAD R11, R12, R113, RZ ;  /* 0x000000710c0b7224 */ /* 0x000fce00078e02ff */
.L_x_113:
[----:B------:R-:W-:Y:S05]  /*7ad0*/  BSYNC B1 ;  /* 0x0000000000017941 */ /* 0x000fea0003800000 */
.L_x_112:
[----:B------:R-:W-:Y:S01]  /*7ae0*/  @!P0 IMAD R79, R79, R112, R11 ;  /* 0x000000704f4f8224 */ /* 0x000fe200078e020b */
[----:B------:R-:W-:Y:S04]  /*7af0*/  BSSY B1, `(.L_x_114) ;  /* 0x0000006000017945 */ /* 0x000fe80003800000 */
[----:B------:R0:W-:Y:S01]  /*7b00*/  @!P0 STG.E.U8 desc[UR44][R6.64+0x49], R79 ;  /* 0x0000494f06008986 */ /* 0x0001e2000c10112c */
[----:B------:R-:W-:Y:S05]  /*7b10*/  @P5 BRA `(.L_x_115) ;  /* 0x00000000000c5947 */ /* 0x000fea0003800000 */
[----:B------:R-:W5:Y:S02]  /*7b20*/  LDG.E.U8 R122, desc[UR44][R2.64+0x50] ;  /* 0x0000502c027a7981 */ /* 0x000f64000c1e1100 */
[----:B-----5:R-:W-:-:S05]  /*7b30*/  PRMT R12, R122, 0x8880, RZ ;  /* 0x000088807a0c7816 */ /* 0x020fca00000000ff */
[----:B------:R-:W-:-:S07]  /*7b40*/  IMAD R11, R12, R113, RZ ;  /* 0x000000710c0b7224 */ /* 0x000fce00078e02ff */
.L_x_115:
[----:B------:R-:W-:Y:S05]  /*7b50*/  BSYNC B1 ;  /* 0x0000000000017941 */ /* 0x000fea0003800000 */
.L_x_114:
[----:B---3--:R-:W-:Y:S01]  /*7b60*/  @!P5 IMAD R13, R64, R112, R11 ;  /* 0x00000070400dd224 */ /* 0x008fe200078e020b */
[----:B------:R-:W-:Y:S04]  /*7b70*/  BSSY B1, `(.L_x_116) ;  /* 0x0000006000017945 */ /* 0x000fe80003800000 */
[----:B------:R3:W-:Y:S01]  /*7b80*/  @!P5 STG.E.U8 desc[UR44][R4.64+0x50], R13 ;  /* 0x0000500d0400d986 */ /* 0x0007e2000c10112c */
[----:B------:R-:W-:Y:S05]  /*7b90*/  @P4 BRA `(.L_x_117) ;  /* 0x00000000000c4947 */ /* 0x000fea0003800000 */
[----:B------:R-:W5:Y:S02]  /*7ba0*/  LDG.E.U8 R122, desc[UR44][R2.64+0x51] ;  /* 0x0000512c027a7981 */ /* 0x000f64000c1e1100 */
[----:B-----5:R-:W-:-:S05]  /*7bb0*/  PRMT R12, R122, 0x8880, RZ ;  /* 0x000088807a0c7816 */ /* 0x020fca00000000ff */
[----:B------:R-:W-:-:S07]  /*7bc0*/  IMAD R11, R12, R113, RZ ;  /* 0x000000710c0b7224 */ /* 0x000fce00078e02ff */
.L_x_117:
[----:B------:R-:W-:Y:S05]  /*7bd0*/  BSYNC B1 ;  /* 0x0000000000017941 */ /* 0x000fea0003800000 */
.L_x_116:
        /* <DEDUP_REMOVED lines=13> */
.L_x_119:
[----:B------:R-:W-:Y:S05]  /*7cb0*/  BSYNC B1 ;  /* 0x0000000000017941 */ /* 0x000fea0003800000 */
.L_x_118:
[----:B---3--:R-:W-:Y:S01]  /*7cc0*/  @!P3 IMAD R13, R66, R112, R11 ;  /* 0x00000070420db224 */ /* 0x008fe200078e020b */
[----:B------:R-:W-:Y:S04]  /*7cd0*/  BSSY B1, `(.L_x_120) ;  /* 0x0000006000017945 */ /* 0x000fe80003800000 */
[----:B------:R3:W-:Y:S01]  /*7ce0*/  @!P3 STG.E.U8 desc[UR44][R6.64+0x50], R13 ;  /* 0x0000500d0600b986 */ /* 0x0007e2000c10112c */
[----:B------:R-:W-:Y:S05]  /*7cf0*/  @P2 BRA `(.L_x_121) ;  /* 0x00000000000c2947 */ /* 0x000fea0003800000 */
[----:B------:R-:W5:Y:S02]  /*7d00*/  LDG.E.U8 R122, desc[UR44][R8.64+0x51] ;  /* 0x0000512c087a7981 */ /* 0x000f64000c1e1100 */
[----:B-----5:R-:W-:-:S05]  /*7d10*/  PRMT R12, R122, 0x8880, RZ ;  /* 0x000088807a0c7816 */ /* 0x020fca00000000ff */
[----:B------:R-:W-:-:S07]  /*7d20*/  IMAD R11, R12, R113, RZ ;  /* 0x000000710c0b7224 */ /* 0x000fce00078e02ff */
.L_x_121:
[----:B------:R-:W-:Y:S05]  /*7d30*/  BSYNC B1 ;  /* 0x0000000000017941 */ /* 0x000fea0003800000 */
.L_x_120:
[----:B------:R-:W-:Y:S01]  /*7d40*/  @!P2 IMAD R67, R67, R112, R11 ;  /* 0x000000704343a224 */ /* 0x000fe200078e020b */
[----:B------:R-:W-:Y:S04]  /*7d50*/  BSSY B1, `(.L_x_122) ;  /* 0x0000006000017945 */ /* 0x000fe80003800000 */
[----:B------:R0:W-:Y:S01]  /*7d60*/  @!P2 STG.E.U8 desc[UR44][R6.64+0x51], R67 ;  /* 0x000051430600a986 */ /* 0x0001e2000c10112c */
[----:B------:R-:W-:Y:S05]  /*7d70*/  @P5 BRA `(.L_x_123) ;  /* 0x00000000000c5947 */ /* 0x000fea0003800000 */
[----:B------:R-:W5:Y:S02]  /*7d80*/  LDG.E.U8 R122, desc[UR44][R2.64+0x58] ;  /* 0x0000582c027a7981 */ /* 0x000f64000c1e1100 */
[----:B-----5:R-:W-:-:S05]  /*7d90*/  PRMT R12, R122, 0x8880, RZ ;  /* 0x000088807a0c7816 */ /* 0x020fca00000000ff */
[----:B------:R-:W-:-:S07]  /*7da0*/  IMAD R11, R12, R113, RZ ;  /* 0x000000710c0b7224 */ /* 0x000fce00078e02ff */
.L_x_123:
[----:B------:R-:W-:Y:S05]  /*7db0*/  BSYNC B1 ;  /* 0x0000000000017941 */ /* 0x000fea0003800000 */
.L_x_122:
[----:B---3--:R-:W-:Y:S01]  /*7dc0*/  @!P5 IMAD R13, R68, R112, R11 ;  /* 0x00000070440dd224 */ /* 0x008fe200078e020b */
[----:B------:R-:W-:Y:S04]  /*7dd0*/  BSSY B1, `(.L_x_124) ;  /* 0x0000006000017945 */ /* 0x000fe80003800000 */
[----:B------:R3:W-:Y:S01]  /*7de0*/  @!P5 STG.E.U8 desc[UR44][R4.64+0x58], R13 ;  /* 0x0000580d0400d986 */ /* 0x0007e2000c10112c */
[----:B------:R-:W-:Y:S05]  /*7df0*/  @P4 BRA `(.L_x_125) ;  /* 0x00000000000c4947 */ /* 0x000fea0003800000 */
[----:B------:R-:W5:Y:S02]  /*7e00*/  LDG.E.U8 R122, desc[UR44][R2.64+0x59] ;  /* 0x0000592c027a7981 */ /* 0x000f64000c1e1100 */
[----:B-----5:R-:W-:-:S05]  /*7e10*/  PRMT R12, R122, 0x8880, RZ ;  /* 0x000088807a0c7816 */ /* 0x020fca00000000ff */
[----:B------:R-:W-:-:S07]  /*7e20*/  IMAD R11, R12, R113, RZ ;  /* 0x000000710c0b7224 */ /* 0x000fce00078e02ff */
.L_x_125:
[----:B------:R-:W-:Y:S05]  /*7e30*/  BSYNC B1 ;  /* 0x0000000000017941 */ /* 0x000fea0003800000 */
.L_x_124:
        /* <DEDUP_REMOVED lines=13> */
.L_x_127:
[----:B------:R-:W-:Y:S05]  /*7f10*/  BSYNC B1 ;  /* 0x0000000000017941 */ /* 0x000fea0003800000 */
.L_x_126:
[----:B---3--:R-:W-:Y:S01]  /*7f20*/  @!P1 IMAD R13, R70, R112, R11 ;  /* 0x00000070460d9224 */ /* 0x008fe200078e020b */
[----:B------:R-:W-:Y:S04]  /*7f30*/  BSSY B1, `(.L_x_128) ;  /* 0x0000006000017945 */ /* 0x000fe80003800000 */
[----:B------:R3:W-:Y:S01]  /*7f40*/  @!P1 STG.E.U8 desc[UR44][R6.64+0x58], R13 ;  /* 0x0000580d06009986 */ /* 0x0007e2000c10112c */
[----:B------:R-:W-:Y:S05]  /*7f50*/  @P0 BRA `(.L_x_129) ;  /* 0x00000000000c0947 */ /* 0x000fea0003800000 */
[----:B------:R-:W5:Y:S02]  /*7f60*/  LDG.E.U8 R122, desc[UR44][R8.64+0x59] ;  /* 0x0000592c087a7981 */ /* 0x000f64000c1e1100 */
[----:B-----5:R-:W-:-:S05]  /*7f70*/  PRMT R12, R122, 0x8880, RZ ;  /* 0x000088807a0c7816 */ /* 0x020fca00000000ff */
[----:B------:R-:W-:-:S07]  /*7f80*/  IMAD R11, R12, R113, RZ ;  /* 0x000000710c0b7224 */ /* 0x000fce00078e02ff */
.L_x_129:
[----:B------:R-:W-:Y:S05]  /*7f90*/  BSYNC B1 ;  /* 0x0000000000017941 */ /* 0x000fea0003800000 */
.L_x_128:
[----:B------:R-:W-:Y:S01]  /*7fa0*/  @!P0 IMAD R71, R71, R112, R11 ;  /* 0x0000007047478224 */ /* 0x000fe200078e020b */
[----:B------:R-:W-:Y:S04]  /*7fb0*/  BSSY B1, `(.L_x_130) ;  /* 0x0000006000017945 */ /* 0x000fe80003800000 */
[----:B------:R0:W-:Y:S01]  /*7fc0*/  @!P0 STG.E.U8 desc[UR44][R6.64+0x59], R71 ;  /* 0x0000594706008986 */ /* 0x0001e2000c10112c */
[----:B------:R-:W-:Y:S05]  /*7fd0*/  @P5 BRA `(.L_x_131) ;  /* 0x00000000000c5947 */ /* 0x000fea0003800000 */
[----:B------:R-:W5:Y:S02]  /*7fe0*/  LDG.E.U8 R122, desc[UR44][R2.64+0x60] ;  /* 0x0000602c027a7981 */ /* 0x000f64000c1e1100 */
[----:B-----5:R-:W-:-:S05]  /*7ff0*/  PRMT R12, R122, 0x8880, RZ ;  /* 0x000088807a0c7816 */ /* 0x020fca00000000ff */
[----:B------:R-:W-:-:S07]  /*8000*/  IMAD R11, R12, R113, RZ ;  /* 0x000000710c0b7224 */ /* 0x000fce00078e02ff */
.L_x_131:
[----:B------:R-:W-:Y:S05]  /*8010*/  BSYNC B1 ;  /* 0x0000000000017941 */ /* 0x000fea0003800000 */
.L_x_130:
[----:B---3--:R-:W-:Y:S01]  /*8020*/  @!P5 IMAD R13, R56, R112, R11 ;  /* 0x00000070380dd224 */ /* 0x008fe200078e020b */
[----:B------:R-:W-:Y:S04]  /*8030*/  BSSY B1, `(.L_x_132) ;  /* 0x0000006000017945 */ /* 0x000fe80003800000 */
[----:B------:R3:W-:Y:S01]  /*8040*/  @!P5 STG.E.U8 desc[UR44][R4.64+0x60], R13 ;  /* 0x0000600d0400d986 */ /* 0x0007e2000c10112c */
[----:B------:R-:W-:Y:S05]  /*8050*/  @P4 BRA `(.L_x_133) ;  /* 0x00000000000c4947 */ /* 0x000fea0003800000 */
[----:B------:R-:W5:Y:S02]  /*8060*/  LDG.E.U8 R122, desc[UR44][R2.64+0x61] ;  /* 0x0000612c027a7981 */ /* 0x000f64000c1e1100 */
[----:B-----5:R-:W-:-:S05]  /*8070*/  PRMT R12, R122, 0x8880, RZ ;  /* 0x000088807a0c7816 */ /* 0x020fca00000000ff */
[----:B------:R-:W-:-:S07]  /*8080*/  IMAD R11, R12, R113, RZ ;  /* 0x000000710c0b7224 */ /* 0x000fce00078e02ff */
.L_x_133:
[----:B------:R-:W-:Y:S05]  /*8090*/  BSYNC B1 ;  /* 0x0000000000017941 */ /* 0x000fea0003800000 */
.L_x_132:
        /* <DEDUP_REMOVED lines=13> */
.L_x_135:
[----:B------:R-:W-:Y:S05]  /*8170*/  BSYNC B1 ;  /* 0x0000000000017941 */ /* 0x000fea0003800000 */
.L_x_134:
[----:B---3--:R-:W-:Y:S01]  /*8180*/  @!P3 IMAD R13, R58, R112, R11 ;  /* 0x000000703a0db224 */ /* 0x008fe200078e020b */
[----:B------:R-:W-:Y:S04]  /*8190*/  BSSY B1, `(.L_x_136) ;  /* 0x0000006000017945 */ /* 0x000fe80003800000 */
[----:B------:R3:W-:Y:S01]  /*81a0*/  @!P3 STG.E.U8 desc[UR44][R6.64+0x60], R13 ;  /* 0x0000600d0600b986 */ /* 0x0007e2000c10112c */
[----:B------:R-:W-:Y:S05]  /*81b0*/  @P2 BRA `(.L_x_137) ;  /* 0x00000000000c2947 */ /* 0x000fea0003800000 */
[----:B------:R-:W5:Y:S02]  /*81c0*/  LDG.E.U8 R122, desc[UR44][R8.64+0x61] ;  /* 0x0000612c087a7981 */ /* 0x000f64000c1e1100 */
[----:B-----5:R-:W-:-:S05]  /*81d0*/  PRMT R12, R122, 0x8880, RZ ;  /* 0x000088807a0c7816 */ /* 0x020fca00000000ff */
[----:B------:R-:W-:-:S07]  /*81e0*/  IMAD R11, R12, R113, RZ ;  /* 0x000000710c0b7224 */ /* 0x000fce00078e02ff */
.L_x_137:
[----:B------:R-:W-:Y:S05]  /*81f0*/  BSYNC B1 ;  /* 0x0000000000017941 */ /* 0x000fea0003800000 */
.L_x_136:
[----:B------:R-:W-:Y:S01]  /*8200*/  @!P2 IMAD R59, R59, R112, R11 ;  /* 0x000000703b3ba224 */ /* 0x000fe200078e020b */
[----:B------:R-:W-:Y:S04]  /*8210*/  BSSY B1, `(.L_x_138) ;  /* 0x0000006000017945 */ /* 0x000fe80003800000 */
[----:B------:R0:W-:Y:S01]  /*8220*/  @!P2 STG.E.U8 desc[UR44][R6.64+0x61], R59 ;  /* 0x0000613b0600a986 */ /* 0x0001e2000c10112c */
[----:B------:R-:W-:Y:S05]  /*8230*/  @P5 BRA `(.L_x_139) ;  /* 0x00000000000c5947 */ /* 0x000fea0003800000 */
[----:B------:R-:W5:Y:S02]  /*8240*/  LDG.E.U8 R122, desc[UR44][R2.64+0x68] ;  /* 0x0000682c027a7981 */ /* 0x000f64000c1e1100 */
[----:B-----5:R-:W-:-:S05]  /*8250*/  PRMT R12, R122, 0x8880, RZ ;  /* 0x000088807a0c7816 */ /* 0x020fca00000000ff */
[----:B------:R-:W-:-:S07]  /*8260*/  IMAD R11, R12, R113, RZ ;  /* 0x000000710c0b7224 */ /* 0x000fce00078e02ff */
.L_x_139:
[----:B------:R-:W-:Y:S05]  /*8270*/  BSYNC B1 ;  /* 0x0000000000017941 */ /* 0x000fea0003800000 */
.L_x_138:
[----:B---3--:R-:W-:Y:S01]  /*8280*/  @!P5 IMAD R13, R60, R112, R11 ;  /* 0x000000703c0dd224 */ /* 0x008fe200078e020b */
[----:B------:R-:W-:Y:S04]  /*8290*/  BSSY B1, `(.L_x_140) ;  /* 0x0000006000017945 */ /* 0x000fe80003800000 */
[----:B------:R3:W-:Y:S01]  /*82a0*/  @!P5 STG.E.U8 desc[UR44][R4.64+0x68], R13 ;  /* 0x0000680d0400d986 */ /* 0x0007e2000c10112c */
[----:B------:R-:W-:Y:S05]  /*82b0*/  @P4 BRA `(.L_x_141) ;  /* 0x00000000000c4947 */ /* 0x000fea0003800000 */
[----:B------:R-:W5:Y:S02]  /*82c0*/  LDG.E.U8 R122, desc[UR44][R2.64+0x69] ;  /* 0x0000692c027a7981 */ /* 0x000f64000c1e1100 */
[----:B-----5:R-:W-:-:S05]  /*82d0*/  PRMT R12, R122, 0x8880, RZ ;  /* 0x000088807a0c7816 */ /* 0x020fca00000000ff */
[----:B------:R-:W-:-:S07]  /*82e0*/  IMAD R11, R12, R113, RZ ;  /* 0x000000710c0b7224 */ /* 0x000fce00078e02ff */
.L_x_141:
[----:B------:R-:W-:Y:S05]  /*82f0*/  BSYNC B1 ;  /* 0x0000000000017941 */ /* 0x000fea0003800000 */
.L_x_140:
        /* <DEDUP_REMOVED lines=13> */
.L_x_143:
[----:B------:R-:W-:Y:S05]  /*83d0*/  BSYNC B1 ;  /* 0x0000000000017941 */ /* 0x000fea0003800000 */
.L_x_142:
[----:B---3--:R-:W-:Y:S01]  /*83e0*/  @!P1 IMAD R13, R62, R112, R11 ;  /* 0x000000703e0d9224 */ /* 0x008fe200078e020b */
[----:B------:R-:W-:Y:S04]  /*83f0*/  BSSY B1, `(.L_x_144) ;  /* 0x0000006000017945 */ /* 0x000fe80003800000 */
[----:B------:R3:W-:Y:S01]  /*8400*/  @!P1 STG.E.U8 desc[UR44][R6.64+0x68], R13 ;  /* 0x0000680d06009986 */ /* 0x0007e2000c10112c */
[----:B------:R-:W-:Y:S05]  /*8410*/  @P0 BRA `(.L_x_145) ;  /* 0x00000000000c0947 */ /* 0x000fea0003800000 */
[----:B------:R-:W5:Y:S02]  /*8420*/  LDG.E.U8 R122, desc[UR44][R8.64+0x69] ;  /* 0x0000692c087a7981 */ /* 0x000f64000c1e1100 */
[----:B-----5:R-:W-:-:S05]  /*8430*/  PRMT R12, R122, 0x8880, RZ ;  /* 0x000088807a0c7816 */ /* 0x020fca00000000ff */
[----:B------:R-:W-:-:S07]  /*8440*/  IMAD R11, R12, R113, RZ ;  /* 0x000000710c0b7224 */ /* 0x000fce00078e02ff */
.L_x_145:
[----:B------:R-:W-:Y:S05]  /*8450*/  BSYNC B1 ;  /* 0x0000000000017941 */ /* 0x000fea0003800000 */
.L_x_144:
[----:B------:R-:W-:Y:S01]  /*8460*/  @!P0 IMAD R63, R63, R112, R11 ;  /* 0x000000703f3f8224 */ /* 0x000fe200078e020b */
[----:B------:R-:W-:Y:S04]  /*8470*/  BSSY B1, `(.L_x_146) ;  /* 0x0000006000017945 */ /* 0x000fe80003800000 */
[----:B------:R0:W-:Y:S01]  /*8480*/  @!P0 STG.E.U8 desc[UR44][R6.64+0x69], R63 ;  /* 0x0000693f06008986 */ /* 0x0001e2000c10112c */
[----:B------:R-:W-:Y:S05]  /*8490*/  @P5 BRA `(.L_x_147) ;  /* 0x00000000000c5947 */ /* 0x000fea0003800000 */
[----:B------:R-:W5:Y:S02]  /*84a0*/  LDG.E.U8 R122, desc[UR44][R2.64+0x70] ;  /* 0x0000702c027a7981 */ /* 0x000f64000c1e1100 */
[----:B-----5:R-:W-:-:S05]  /*84b0*/  PRMT R12, R122, 0x8880, RZ ;  /* 0x000088807a0c7816 */ /* 0x020fca00000000ff */
[----:B------:R-:W-:-:S07]  /*84c0*/  IMAD R11, R12, R113, RZ ;  /* 0x000000710c0b7224 */ /* 0x000fce00078e02ff */
.L_x_147:
[----:B------:R-:W-:Y:S05]  /*84d0*/  BSYNC B1 ;  /* 0x0000000000017941 */ /* 0x000fea0003800000 */
.L_x_146:
[----:B---3--:R-:W-:Y:S01]  /*84e0*/  @!P5 IMAD R13, R48, R112, R11 ;  /* 0x00000070300dd224 */ /* 0x008fe200078e020b */
[----:B------:R-:W-:Y:S04]  /*84f0*/  BSSY B1, `(.L_x_148) ;  /* 0x0000006000017945 */ /* 0x000fe80003800000 */
[----:B------:R3:W-:Y:S01]  /*8500*/  @!P5 STG.E.U8 desc[UR44][R4.64+0x70], R13 ;  /* 0x0000700d0400d986 */ /* 0x0007e2000c10112c */
[----:B------:R-:W-:Y:S05]  /*8510*/  @P4 BRA `(.L_x_149) ;  /* 0x00000000000c4947 */ /* 0x000fea0003800000 */
[----:B------:R-:W5:Y:S02]  /*8520*/  LDG.E.U8 R122, desc[UR44][R2.64+0x71] ;  /* 0x0000712c027a7981 */ /* 0x000f64000c1e1100 */
[----:B-----5:R-:W-:-:S05]  /*8530*/  PRMT R12, R122, 0x8880, RZ ;  /* 0x000088807a0c7816 */ /* 0x020fca00000000ff */
[----:B------:R-:W-:-:S07]  /*8540*/  IMAD R11, R12, R113, RZ ;  /* 0x000000710c0b7224 */ /* 0x000fce00078e02ff */
.L_x_149:
[----:B------:R-:W-:Y:S05]  /*8550*/  BSYNC B1 ;  /* 0x0000000000017941 */ /* 0x000fea0003800000 */
.L_x_148:
        /* <DEDUP_REMOVED lines=13> */
.L_x_151:
[----:B------:R-:W-:Y:S05]  /*8630*/  BSYNC B1 ;  /* 0x0000000000017941 */ /* 0x000fea0003800000 */
.L_x_150:
[----:B---3--:R-:W-:Y:S01]  /*8640*/  @!P3 IMAD R13, R50, R112, R11 ;  /* 0x00000070320db224 */ /* 0x008fe200078e020b */
[----:B------:R-:W-:Y:S04]  /*8650*/  BSSY B1, `(.L_x_152) ;  /* 0x0000006000017945 */ /* 0x000fe80003800000 */
[----:B------:R3:W-:Y:S01]  /*8660*/  @!P3 STG.E.U8 desc[UR44][R6.64+0x70], R13 ;  /* 0x0000700d0600b986 */ /* 0x0007e2000c10112c */
[----:B------:R-:W-:Y:S05]  /*8670*/  @P2 BRA `(.L_x_153) ;  /* 0x00000000000c2947 */ /* 0x000fea0003800000 */
[----:B------:R-:W5:Y:S02]  /*8680*/  LDG.E.U8 R122, desc[UR44][R8.64+0x71] ;  /* 0x0000712c087a7981 */ /* 0x000f64000c1e1100 */
[----:B-----5:R-:W-:-:S05]  /*8690*/  PRMT R12, R122, 0x8880, RZ ;  /* 0x000088807a0c7816 */ /* 0x020fca00000000ff */
[----:B------:R-:W-:-:S07]  /*86a0*/  IMAD R11, R12, R113, RZ ;  /* 0x000000710c0b7224 */ /* 0x000fce00078e02ff */
.L_x_153:
[----:B------:R-:W-:Y:S05]  /*86b0*/  BSYNC B1 ;  /* 0x0000000000017941 */ /* 0x000fea0003800000 */
.L_x_152:
[----:B------:R-:W-:Y:S01]  /*86c0*/  @!P2 IMAD R51, R51, R112, R11 ;  /* 0x000000703333a224 */ /* 0x000fe200078e020b */
[----:B------:R-:W-:Y:S04]  /*86d0*/  BSSY B1, `(.L_x_154) ;  /* 0x0000006000017945 */ /* 0x000fe80003800000 */
[----:B------:R0:W-:Y:S01]  /*86e0*/  @!P2 STG.E.U8 desc[UR44][R6.64+0x71], R51 ;  /* 0x000071330600a986 */ /* 0x0001e2000c10112c */
[----:B------:R-:W-:Y:S05]  /*86f0*/  @P5 BRA `(.L_x_155) ;  /* 0x00000000000c5947 */ /* 0x000fea0003800000 */
[----:B------:R-:W5:Y:S02]  /*8700*/  LDG.E.U8 R122, desc[UR44][R2.64+0x78] ;  /* 0x0000782c027a7981 */ /* 0x000f64000c1e1100 */
[----:B-----5:R-:W-:-:S05]  /*8710*/  PRMT R12, R122, 0x8880, RZ ;  /* 0x000088807a0c7816 */ /* 0x020fca00000000ff */
[----:B------:R-:W-:-:S07]  /*8720*/  IMAD R11, R12, R113, RZ ;  /* 0x000000710c0b7224 */ /* 0x000fce00078e02ff */
.L_x_155:
[----:B------:R-:W-:Y:S05]  /*8730*/  BSYNC B1 ;  /* 0x0000000000017941 */ /* 0x000fea0003800000 */
.L_x_154:
[----:B---3--:R-:W-:Y:S01]  /*8740*/  @!P5 IMAD R13, R52, R112, R11 ;  /* 0x00000070340dd224 */ /* 0x008fe200078e020b */
[----:B------:R-:W-:Y:S04]  /*8750*/  BSSY B1, `(.L_x_156) ;  /* 0x0000006000017945 */ /* 0x000fe80003800000 */
[----:B------:R3:W-:Y:S01]  /*8760*/  @!P5 STG.E.U8 desc[UR44][R4.64+0x78], R13 ;  /* 0x0000780d0400d986 */ /* 0x0007e2000c10112c */
[----:B------:R-:W-:Y:S05]  /*8770*/  @P4 BRA `(.L_x_157) ;  /* 0x00000000000c4947 */ /* 0x000fea0003800000 */
[----:B------:R-:W5:Y:S02]  /*8780*/  LDG.E.U8 R122, desc[UR44][R2.64+0x79] ;  /* 0x0000792c027a7981 */ /* 0x000f64000c1e1100 */
[----:B-----5:R-:W-:-:S05]  /*8790*/  PRMT R12, R122, 0x8880, RZ ;  /* 0x000088807a0c7816 */ /* 0x020fca00000000ff */
[----:B------:R-:W-:-:S07]  /*87a0*/  IMAD R11, R12, R113, RZ ;  /* 0x000000710c0b7224 */ /* 0x000fce00078e02ff */
.L_x_157:
[----:B------:R-:W-:Y:S05]  /*87b0*/  BSYNC B1 ;  /* 0x0000000000017941 */ /* 0x000fea0003800000 */
.L_x_156:
        /* <DEDUP_REMOVED lines=13> */
.L_x_159:
[----:B------:R-:W-:Y:S05]  /*8890*/  BSYNC B1 ;  /* 0x0000000000017941 */ /* 0x000fea0003800000 */
.L_x_158:
[----:B---3--:R-:W-:Y:S01]  /*88a0*/  @!P1 IMAD R13, R54, R112, R11 ;  /* 0x00000070360d9224 */ /* 0x008fe200078e020b */
[----:B------:R-:W-:Y:S04]  /*88b0*/  BSSY B1, `(.L_x_160) ;  /* 0x0000006000017945 */ /* 0x000fe80003800000 */
[----:B------:R3:W-:Y:S01]  /*88c0*/  @!P1 STG.E.U8 desc[UR44][R6.64+0x78], R13 ;  /* 0x0000780d06009986 */ /* 0x0007e2000c10112c */
[----:B------:R-:W-:Y:S05]  /*88d0*/  @P0 BRA `(.L_x_161) ;  /* 0x00000000000c0947 */ /* 0x000fea0003800000 */
[----:B------:R-:W5:Y:S02]  /*88e0*/  LDG.E.U8 R122, desc[UR44][R8.64+0x79] ;  /* 0x0000792c087a7981 */ /* 0x000f64000c1e1100 */
[----:B-----5:R-:W-:-:S05]  /*88f0*/  PRMT R12, R122, 0x8880, RZ ;  /* 0x000088807a0c7816 */ /* 0x020fca00000000ff */
[----:B------:R-:W-:-:S07]  /*8900*/  IMAD R11, R12, R113, RZ ;  /* 0x000000710c0b7224 */ /* 0x000fce00078e02ff */
.L_x_161:
[----:B------:R-:W-:Y:S05]  /*8910*/  BSYNC B1 ;  /* 0x0000000000017941 */ /* 0x000fea0003800000 */
.L_x_160:
[----:B------:R-:W-:Y:S01]  /*8920*/  @!P0 IMAD R55, R55, R112, R11 ;  /* 0x0000007037378224 */ /* 0x000fe200078e020b */
[----:B------:R-:W-:Y:S04]  /*8930*/  BSSY B1, `(.L_x_162) ;  /* 0x0000006000017945 */ /* 0x000fe80003800000 */
[----:B------:R0:W-:Y:S01]  /*8940*/  @!P0 STG.E.U8 desc[UR44][R6.64+0x79], R55 ;  /* 0x0000793706008986 */ /* 0x0001e2000c10112c */
[----:B------:R-:W-:Y:S05]  /*8950*/  @P5 BRA `(.L_x_163) ;  /* 0x00000000000c5947 */ /* 0x000fea0003800000 */
[----:B------:R-:W5:Y:S02]  /*8960*/  LDG.E.U8 R122, desc[UR44][R2.64+0x80] ;  /* 0x0000802c027a7981 */ /* 0x000f64000c1e1100 */
[----:B-----5:R-:W-:-:S05]  /*8970*/  PRMT R12, R122, 0x8880, RZ ;  /* 0x000088807a0c7816 */ /* 0x020fca00000000ff */
[----:B------:R-:W-:-:S07]  /*8980*/  IMAD R11, R12, R113, RZ ;  /* 0x000000710c0b7224 */ /* 0x000fce00078e02ff */
.L_x_163:
[----:B------:R-:W-:Y:S05]  /*8990*/  BSYNC B1 ;  /* 0x0000000000017941 */ /* 0x000fea0003800000 */
.L_x_162:
[----:B---3--:R-:W-:Y:S01]  /*89a0*/  @!P5 IMAD R13, R40, R112, R11 ;  /* 0x00000070280dd224 */ /* 0x008fe200078e020b */
[----:B------:R-:W-:Y:S04]  /*89b0*/  BSSY B1, `(.L_x_164) ;  /* 0x0000006000017945 */ /* 0x000fe80003800000 */
[----:B------:R3:W-:Y:S01]  /*89c0*/  @!P5 STG.E.U8 desc[UR44][R4.64+0x80], R13 ;  /* 0x0000800d0400d986 */ /* 0x0007e2000c10112c */
[----:B------:R-:W-:Y:S05]  /*89d0*/  @P4 BRA `(.L_x_165) ;  /* 0x00000000000c4947 */ /* 0x000fea0003800000 */
[----:B------:R-:W5:Y:S02]  /*89e0*/  LDG.E.U8 R122, desc[UR44][R2.64+0x81] ;  /* 0x0000812c027a7981 */ /* 0x000f64000c1e1100 */
[----:B-----5:R-:W-:-:S05]  /*89f0*/  PRMT R12, R122, 0x8880, RZ ;  /* 0x000088807a0c7816 */ /* 0x020fca00000000ff */
[----:B------:R-:W-:-:S07]  /*8a00*/  IMAD R11, R12, R113, RZ ;  /* 0x000000710c0b7224 */ /* 0x000fce00078e02ff */
.L_x_165:
[----:B------:R-:W-:Y:S05]  /*8a10*/  BSYNC B1 ;  /* 0x0000000000017941 */ /* 0x000fea0003800000 */
.L_x_164:
        /* <DEDUP_REMOVED lines=13> */
.L_x_167:
[----:B------:R-:W-:Y:S05]  /*8af0*/  BSYNC B1 ;  /* 0x0000000000017941 */ /* 0x000fea0003800000 */
.L_x_166:
[----:B---3--:R-:W-:Y:S01]  /*8b00*/  @!P3 IMAD R13, R42, R112, R11 ;  /* 0x000000702a0db224 */ /* 0x008fe200078e020b */
[----:B------:R-:W-:Y:S04]  /*8b10*/  BSSY B1, `(.L_x_168) ;  /* 0x0000006000017945 */ /* 0x000fe80003800000 */
[----:B------:R3:W-:Y:S01]  /*8b20*/  @!P3 STG.E.U8 desc[UR44][R6.64+0x80], R13 ;  /* 0x0000800d0600b986 */ /* 0x0007e2000c10112c */
[----:B------:R-:W-:Y:S05]  /*8b30*/  @P2 BRA `(.L_x_169) ;  /* 0x00000000000c2947 */ /* 0x000fea0003800000 */
[----:B------:R-:W5:Y:S02]  /*8b40*/  LDG.E.U8 R122, desc[UR44][R8.64+0x81] ;  /* 0x0000812c087a7981 */ /* 0x000f64000c1e1100 */
[----:B-----5:R-:W-:-:S05]  /*8b50*/  PRMT R12, R122, 0x8880, RZ ;  /* 0x000088807a0c7816 */ /* 0x020fca00000000ff */
[----:B------:R-:W-:-:S07]  /*8b60*/  IMAD R11, R12, R113, RZ ;  /* 0x000000710c0b7224 */ /* 0x000fce00078e02ff */
.L_x_169:
[----:B------:R-:W-:Y:S05]  /*8b70*/  BSYNC B1 ;  /* 0x0000000000017941 */ /* 0x000fea0003800000 */
.L_x_168:
[----:B------:R-:W-:Y:S01]  /*8b80*/  @!P2 IMAD R43, R43, R112, R11 ;  /* 0x000000702b2ba224 */ /* 0x000fe200078e020b */
[----:B------:R-:W-:Y:S04]  /*8b90*/  BSSY B1, `(.L_x_170) ;  /* 0x0000006000017945 */ /* 0x000fe80003800000 */
[----:B------:R0:W-:Y:S01]  /*8ba0*/  @!P2 STG.E.U8 desc[UR44][R6.64+0x81], R43 ;  /* 0x0000812b0600a986 */ /* 0x0001e2000c10112c */
[----:B------:R-:W-:Y:S05]  /*8bb0*/  @P5 BRA `(.L_x_171) ;  /* 0x00000000000c5947 */ /* 0x000fea0003800000 */
[----:B------:R-:W5:Y:S02]  /*8bc0*/  LDG.E.U8 R122, desc[UR44][R2.64+0x88] ;  /* 0x0000882c027a7981 */ /* 0x000f64000c1e1100 */
[----:B-----5:R-:W-:-:S05]  /*8bd0*/  PRMT R12, R122, 0x8880, RZ ;  /* 0x000088807a0c7816 */ /* 0x020fca00000000ff */
[----:B------:R-:W-:-:S07]  /*8be0*/  IMAD R11, R12, R113, RZ ;  /* 0x000000710c0b7224 */ /* 0x000fce00078e02ff */
.L_x_171:
[----:B------:R-:W-:Y:S05]  /*8bf0*/  BSYNC B1 ;  /* 0x0000000000017941 */ /* 0x000fea0003800000 */
.L_x_170:
[----:B---3--:R-:W-:Y:S01]  /*8c00*/  @!P5 IMAD R13, R44, R112, R11 ;  /* 0x000000702c0dd224 */ /* 0x008fe200078e020b */
[----:B------:R-:W-:Y:S04]  /*8c10*/  BSSY B1, `(.L_x_172) ;  /* 0x0000006000017945 */ /* 0x000fe80003800000 */
[----:B------:R3:W-:Y:S01]  /*8c20*/  @!P5 STG.E.U8 desc[UR44][R4.64+0x88], R13 ;  /* 0x0000880d0400d986 */ /* 0x0007e2000c10112c */
[----:B------:R-:W-:Y:S05]  /*8c30*/  @P4 BRA `(.L_x_173) ;  /* 0x00000000000c4947 */ /* 0x000fea0003800000 */
[----:B------:R-:W5:Y:S02]  /*8c40*/  LDG.E.U8 R122, desc[UR44][R2.64+0x89] ;  /* 0x0000892c027a7981 */ /* 0x000f64000c1e1100 */
[----:B-----5:R-:W-:-:S05]  /*8c50*/  PRMT R12, R122, 0x8880, RZ ;  /* 0x000088807a0c7816 */ /* 0x020fca00000000ff */
[----:B------:R-:W-:-:S07]  /*8c60*/  IMAD R11, R12, R113, RZ ;  /* 0x000000710c0b7224 */ /* 0x000fce00078e02ff */
.L_x_173:
[----:B------:R-:W-:Y:S05]  /*8c70*/  BSYNC B1 ;  /* 0x0000000000017941 */ /* 0x000fea0003800000 */
.L_x_172:
        /* <DEDUP_REMOVED lines=13> */
.L_x_175:
[----:B------:R-:W-:Y:S05]  /*8d50*/  BSYNC B1 ;  /* 0x0000000000017941 */ /* 0x000fea0003800000 */
.L_x_174:
[----:B---3--:R-:W-:Y:S01]  /*8d60*/  @!P1 IMAD R13, R46, R112, R11 ;  /* 0x000000702e0d9224 */ /* 0x008fe200078e020b */
[----:B------:R-:W-:Y:S04]  /*8d70*/  BSSY B1, `(.L_x_176) ;  /* 0x0000006000017945 */ /* 0x000fe80003800000 */
[----:B------:R3:W-:Y:S01]  /*8d80*/  @!P1 STG.E.U8 desc[UR44][R6.64+0x88], R13 ;  /* 0x0000880d06009986 */ /* 0x0007e2000c10112c */
[----:B------:R-:W-:Y:S05]  /*8d90*/  @P4 BRA `(.L_x_177) ;  /* 0x00000000000c4947 */ /* 0x000fea0003800000 */
[----:B------:R-:W5:Y:S02]  /*8da0*/  LDG.E.U8 R122, desc[UR44][R8.64+0x89] ;  /* 0x0000892c087a7981 */ /* 0x000f64000c1e1100 */
[----:B-----5:R-:W-:-:S05]  /*8db0*/  PRMT R12, R122, 0x8880, RZ ;  /* 0x000088807a0c7816 */ /* 0x020fca00000000ff */
[----:B------:R-:W-:-:S07]  /*8dc0*/  IMAD R11, R12, R113, RZ ;  /* 0x000000710c0b7224 */ /* 0x000fce00078e02ff */
.L_x_177:
[----:B------:R-:W-:Y:S05]  /*8dd0*/  BSYNC B1 ;  /* 0x0000000000017941 */ /* 0x000fea0003800000 */
.L_x_176:
[----:B------:R-:W-:Y:S01]  /*8de0*/  @!P4 IMAD R47, R47, R112, R11 ;  /* 0x000000702f2fc224 */ /* 0x000fe200078e020b */
[----:B------:R-:W-:Y:S04]  /*8df0*/  BSSY B1, `(.L_x_178) ;  /* 0x0000006000017945 */ /* 0x000fe80003800000 */
[----:B------:R0:W-:Y:S01]  /*8e00*/  @!P4 STG.E.U8 desc[UR44][R6.64+0x89], R47 ;  /* 0x0000892f0600c986 */ /* 0x0001e2000c10112c */
[----:B------:R-:W-:Y:S05]  /*8e10*/  @P5 BRA `(.L_x_179) ;  /* 0x00000000000c5947 */ /* 0x000fea0003800000 */
[----:B------:R-:W5:Y:S02]  /*8e20*/  LDG.E.U8 R122, desc[UR44][R2.64+0x90] ;  /* 0x0000902c027a7981 */ /* 0x000f64000c1e1100 */
[----:B-----5:R-:W-:-:S05]  /*8e30*/  PRMT R12, R122, 0x8880, RZ ;  /* 0x000088807a0c7816 */ /* 0x020fca00000000ff */
[----:B------:R-:W-:-:S07]  /*8e40*/  IMAD R11, R12, R113, RZ ;  /* 0x000000710c0b7224 */ /* 0x000fce00078e02ff */
.L_x_179:
[----:B------:R-:W-:Y:S05]  /*8e50*/  BSYNC B1 ;  /* 0x0000000000017941 */ /* 0x000fea0003800000 */
.L_x_178:
[----:B---3--:R-:W-:Y:S01]  /*8e60*/  @!P5 IMAD R13, R32, R112, R11 ;  /* 0x00000070200dd224 */ /* 0x008fe200078e020b */
[----:B------:R-:W-:Y:S04]  /*8e70*/  BSSY B1, `(.L_x_180) ;  /* 0x0000006000017945 */ /* 0x000fe80003800000 */
[----:B------:R3:W-:Y:S01]  /*8e80*/  @!P5 STG.E.U8 desc[UR44][R4.64+0x90], R13 ;  /* 0x0000900d0400d986 */ /* 0x0007e2000c10112c */
[----:B------:R-:W-:Y:S05]  /*8e90*/  @P0 BRA `(.L_x_181) ;  /* 0x00000000000c0947 */ /* 0x000fea0003800000 */
[----:B------:R-:W5:Y:S02]  /*8ea0*/  LDG.E.U8 R122, desc[UR44][R2.64+0x91] ;  /* 0x0000912c027a7981 */ /* 0x000f64000c1e1100 */
[----:B-----5:R-:W-:-:S05]  /*8eb0*/  PRMT R12, R122, 0x8880, RZ ;  /* 0x000088807a0c7816 */ /* 0x020fca00000000ff */
[----:B------:R-:W-:-:S07]  /*8ec0*/  IMAD R11, R12, R113, RZ ;  /* 0x000000710c0b7224 */ /* 0x000fce00078e02ff */
.L_x_181:
[----:B------:R-:W-:Y:S05]  /*8ed0*/  BSYNC B1 ;  /* 0x0000000000017941 */ /* 0x000fea0003800000 */
.L_x_180:
        /* <DEDUP_REMOVED lines=13> */
.L_x_183:
[----:B------:R-:W-:Y:S05]  /*8fb0*/  BSYNC B1 ;  /* 0x0000000000017941 */ /* 0x000fea0003800000 */
.L_x_182:
[----:B---3--:R-:W-:Y:S01]  /*8fc0*/  @!P3 IMAD R13, R34, R112, R11 ;  /* 0x00000070220db224 */ /* 0x008fe200078e020b */
[----:B------:R-:W-:Y:S04]  /*8fd0*/  BSSY B1, `(.L_x_184) ;  /* 0x0000006000017945 */ /* 0x000fe80003800000 */
[----:B------:R3:W-:Y:S01]  /*8fe0*/  @!P3 STG.E.U8 desc[UR44][R6.64+0x90], R13 ;  /* 0x0000900d0600b986 */ /* 0x0007e2000c10112c */
[----:B------:R-:W-:Y:S05]  /*8ff0*/  @P2 BRA `(.L_x_185) ;  /* 0x00000000000c2947 */ /* 0x000fea0003800000 */
[----:B------:R-:W5:Y:S02]  /*9000*/  LDG.E.U8 R122, desc[UR44][R8.64+0x91] ;  /* 0x0000912c087a7981 */ /* 0x000f64000c1e1100 */
[----:B-----5:R-:W-:-:S05]  /*9010*/  PRMT R12, R122, 0x8880, RZ ;  /* 0x000088807a0c7816 */ /* 0x020fca00000000ff */
[----:B------:R-:W-:-:S07]  /*9020*/  IMAD R11, R12, R113, RZ ;  /* 0x000000710c0b7224 */ /* 0x000fce00078e02ff */
.L_x_185:
[----:B------:R-:W-:Y:S05]  /*9030*/  BSYNC B1 ;  /* 0x0000000000017941 */ /* 0x000fea0003800000 */
.L_x_184:
[----:B------:R-:W-:Y:S01]  /*9040*/  @!P2 IMAD R35, R35, R112, R11 ;  /* 0x000000702323a224 */ /* 0x000fe200078e020b */
[----:B------:R-:W-:Y:S04]  /*9050*/  BSSY B1, `(.L_x_186) ;  /* 0x0000006000017945 */ /* 0x000fe80003800000 */
[----:B------:R0:W-:Y:S01]  /*9060*/  @!P2 STG.E.U8 desc[UR44][R6.64+0x91], R35 ;  /* 0x000091230600a986 */ /* 0x0001e2000c10112c */
[----:B------:R-:W-:Y:S05]  /*9070*/  @P0 BRA `(.L_x_187) ;  /* 0x00000000000c0947 */ /* 0x000fea0003800000 */
[----:B------:R-:W5:Y:S02]  /*9080*/  LDG.E.U8 R122, desc[UR44][R2.64+0x98] ;  /* 0x0000982c027a7981 */ /* 0x000f64000c1e1100 */
[----:B-----5:R-:W-:-:S05]  /*9090*/  PRMT R12, R122, 0x8880, RZ ;  /* 0x000088807a0c7816 */ /* 0x020fca00000000ff */
[----:B------:R-:W-:-:S07]  /*90a0*/  IMAD R11, R12, R113, RZ ;  /* 0x000000710c0b7224 */ /* 0x000fce00078e02ff */
.L_x_187:
[----:B------:R-:W-:Y:S05]  /*90b0*/  BSYNC B1 ;  /* 0x0000000000017941 */ /* 0x000fea0003800000 */
.L_x_186:
[----:B---3--:R-:W-:Y:S01]  /*90c0*/  @!P0 IMAD R13, R36, R112, R11 ;  /* 0x00000070240d8224 */ /* 0x008fe200078e020b */
[----:B------:R-:W-:Y:S04]  /*90d0*/  BSSY B1, `(.L_x_188) ;  /* 0x0000006000017945 */ /* 0x000fe80003800000 */
[----:B------:R3:W-:Y:S01]  /*90e0*/  @!P0 STG.E.U8 desc[UR44][R4.64+0x98], R13 ;  /* 0x0000980d04008986 */ /* 0x0007e2000c10112c */
[----:B------:R-:W-:Y:S05]  /*90f0*/  @P5 BRA `(.L_x_189) ;  /* 0x00000000000c5947 */ /* 0x000fea0003800000 */
[----:B------:R-:W5:Y:S02]  /*9100*/  LDG.E.U8 R122, desc[UR44][R2.64+0x99] ;  /* 0x0000992c027a7981 */ /* 0x000f64000c1e1100 */
[----:B-----5:R-:W-:-:S05]  /*9110*/  PRMT R12, R122, 0x8880, RZ ;  /* 0x000088807a0c7816 */ /* 0x020fca00000000ff */
[----:B------:R-:W-:-:S07]  /*9120*/  IMAD R11, R12, R113, RZ ;  /* 0x000000710c0b7224 */ /* 0x000fce00078e02ff */
.L_x_189:
[----:B------:R-:W-:Y:S05]  /*9130*/  BSYNC B1 ;  /* 0x0000000000017941 */ /* 0x000fea0003800000 */
.L_x_188:
        /* <DEDUP_REMOVED lines=13> */
.L_x_191:
[----:B------:R-:W-:Y:S05]  /*9210*/  BSYNC B1 ;  /* 0x0000000000017941 */ /* 0x000fea0003800000 */
.L_x_190:
[----:B---3--:R-:W-:Y:S01]  /*9220*/  @!P4 IMAD R13, R38, R112, R11 ;  /* 0x00000070260dc224 */ /* 0x008fe200078e020b */
[----:B------:R-:W-:Y:S04]  /*9230*/  BSSY B1, `(.L_x_192) ;  /* 0x0000006000017945 */ /* 0x000fe80003800000 */
[----:B------:R3:W-:Y:S01]  /*9240*/  @!P4 STG.E.U8 desc[UR44][R6.64+0x98], R13 ;  /* 0x0000980d0600c986 */ /* 0x0007e2000c10112c */
[----:B------:R-:W-:Y:S05]  /*9250*/  @P1 BRA `(.L_x_193) ;  /* 0x00000000000c1947 */ /* 0x000fea0003800000 */
[----:B------:R-:W5:Y:S02]  /*9260*/  LDG.E.U8 R122, desc[UR44][R8.64+0x99] ;  /* 0x0000992c087a7981 */ /* 0x000f64000c1e1100 */
[----:B-----5:R-:W-:-:S05]  /*9270*/  PRMT R12, R122, 0x8880, RZ ;  /* 0x000088807a0c7816 */ /* 0x020fca00000000ff */
[----:B------:R-:W-:-:S07]  /*9280*/  IMAD R11, R12, R113, RZ ;  /* 0x000000710c0b7224 */ /* 0x000fce00078e02ff */
.L_x_193:
[----:B------:R-:W-:Y:S05]  /*9290*/  BSYNC B1 ;  /* 0x0000000000017941 */ /* 0x000fea0003800000 */
.L_x_192:
[----:B------:R-:W-:Y:S01]  /*92a0*/  @!P1 IMAD R39, R39, R112, R11 ;  /* 0x0000007027279224 */ /* 0x000fe200078e020b */
[----:B------:R-:W-:Y:S04]  /*92b0*/  BSSY B1, `(.L_x_194) ;  /* 0x0000006000017945 */ /* 0x000fe80003800000 */
[----:B------:R0:W-:Y:S01]  /*92c0*/  @!P1 STG.E.U8 desc[UR44][R6.64+0x99], R39 ;  /* 0x0000992706009986 */ /* 0x0001e2000c10112c */
[----:B------:R-:W-:Y:S05]  /*92d0*/  @P3 BRA `(.L_x_195) ;  /* 0x00000000000c3947 */ /* 0x000fea0003800000 */
[----:B------:R-:W5:Y:S02]  /*92e0*/  LDG.E.U8 R122, desc[UR44][R2.64+0xa0] ;  /* 0x0000a02c027a7981 */ /* 0x000f64000c1e1100 */
[----:B-----5:R-:W-:-:S05]  /*92f0*/  PRMT R12, R122, 0x8880, RZ ;  /* 0x000088807a0c7816 */ /* 0x020fca00000000ff */
[----:B------:R-:W-:-:S07]  /*9300*/  IMAD R11, R12, R113, RZ ;  /* 0x000000710c0b7224 */ /* 0x000fce00078e02ff */
.L_x_195:
[----:B------:R-:W-:Y:S05]  /*9310*/  BSYNC B1 ;  /* 0x0000000000017941 */ /* 0x000fea0003800000 */
.L_x_194:
[----:B---3--:R-:W-:Y:S01]  /*9320*/  @!P3 IMAD R13, R24, R112, R11 ;  /* 0x00000070180db224 */ /* 0x008fe200078e020b */
[----:B------:R-:W-:Y:S04]  /*9330*/  BSSY B1, `(.L_x_196) ;  /* 0x0000006000017945 */ /* 0x000fe80003800000 */
[----:B------:R3:W-:Y:S01]  /*9340*/  @!P3 STG.E.U8 desc[UR44][R4.64+0xa0], R13 ;  /* 0x0000a00d0400b986 */ /* 0x0007e2000c10112c */
[----:B------:R-:W-:Y:S05]  /*9350*/  @P5 BRA `(.L_x_197) ;  /* 0x00000000000c5947 */ /* 0x000fea0003800000 */
[----:B------:R-:W5:Y:S02]  /*9360*/  LDG.E.U8 R122, desc[UR44][R2.64+0xa1] ;  /* 0x0000a12c027a7981 */ /* 0x000f64000c1e1100 */
[----:B-----5:R-:W-:-:S05]  /*9370*/  PRMT R12, R122, 0x8880, RZ ;  /* 0x000088807a0c7816 */ /* 0x020fca00000000ff */
[----:B------:R-:W-:-:S07]  /*9380*/  IMAD R11, R12, R113, RZ ;  /* 0x000000710c0b7224 */ /* 0x000fce00078e02ff */
.L_x_197:
[----:B------:R-:W-:Y:S05]  /*9390*/  BSYNC B1 ;  /* 0x0000000000017941 */ /* 0x000fea0003800000 */
.L_x_196:
        /* <DEDUP_REMOVED lines=9> */
[----:B------:R-:W-:Y:S01]  /*9430*/  ISETP.LT.OR P3, PT, R0, 0x9, !P3 ;  /* 0x000000090000780c */ /* 0x000fe20005f61670 */
[----:B------:R-:W-:-:S12]  /*9440*/  @P2 BRA `(.L_x_199) ;  /* 0x00000000000c2947 */ /* 0x000fd80003800000 */
[----:B------:R-:W5:Y:S02]  /*9450*/  LDG.E.U8 R122, desc[UR44][R8.64+0xa0] ;  /* 0x0000a02c087a7981 */ /* 0x000f64000c1e1100 */
[----:B-----5:R-:W-:-:S05]  /*9460*/  PRMT R10, R122, 0x8880, RZ ;  /* 0x000088807a0a7816 */ /* 0x020fca00000000ff */
[----:B------:R-:W-:-:S07]  /*9470*/  IMAD R11, R10, R113, RZ ;  /* 0x000000710a0b7224 */ /* 0x000fce00078e02ff */
.L_x_199:
[----:B------:R-:W-:Y:S05]  /*9480*/  BSYNC B1 ;  /* 0x0000000000017941 */ /* 0x000fea0003800000 */
.L_x_198:
[----:B---3--:R-:W-:Y:S01]  /*9490*/  @!P2 IMAD R13, R26, R112, R11 ;  /* 0x000000701a0da224 */ /* 0x008fe200078e020b */
[----:B------:R-:W-:Y:S04]  /*94a0*/  BSSY B1, `(.L_x_200) ;  /* 0x0000006000017945 */ /* 0x000fe80003800000 */
[----:B------:R3:W-:Y:S01]  /*94b0*/  @!P2 STG.E.U8 desc[UR44][R6.64+0xa0], R13 ;  /* 0x0000a00d0600a986 */ /* 0x0007e2000c10112c */
[----:B------:R-:W-:Y:S05]  /*94c0*/  @P0 BRA `(.L_x_201) ;  /* 0x00000000000c0947 */ /* 0x000fea0003800000 */
[----:B------:R-:W5:Y:S02]  /*94d0*/  LDG.E.U8 R122, desc[UR44][R8.64+0xa1] ;  /* 0x0000a12c087a7981 */ /* 0x000f64000c1e1100 */
[----:B-----5:R-:W-:-:S05]  /*94e0*/  PRMT R10, R122, 0x8880, RZ ;  /* 0x000088807a0a7816 */ /* 0x020fca00000000ff */
[----:B------:R-:W-:-:S07]  /*94f0*/  IMAD R11, R10, R113, RZ ;  /* 0x000000710a0b7224 */ /* 0x000fce00078e02ff */
.L_x_201:
[----:B------:R-:W-:Y:S05]  /*9500*/  BSYNC B1 ;  /* 0x0000000000017941 */ /* 0x000fea0003800000 */
.L_x_200:
[----:B------:R-:W-:Y:S01]  /*9510*/  @!P0 IMAD R27, R27, R112, R11 ;  /* 0x000000701b1b8224 */ /* 0x000fe200078e020b */
[----:B------:R-:W-:Y:S04]  /*9520*/  BSSY B1, `(.L_x_202) ;  /* 0x0000006000017945 */ /* 0x000fe80003800000 */
[----:B------:R0:W-:Y:S01]  /*9530*/  @!P0 STG.E.U8 desc[UR44][R6.64+0xa1], R27 ;  /* 0x0000a11b06008986 */ /* 0x0001e2000c10112c */
[----:B------:R-:W-:Y:S05]  /*9540*/  @P5 BRA `(.L_x_203) ;  /* 0x00000000000c5947 */ /* 0x000fea0003800000 */
[----:B------:R-:W5:Y:S02]  /*9550*/  LDG.E.U8 R122, desc[UR44][R2.64+0xa8] ;  /* 0x0000a82c027a7981 */ /* 0x000f64000c1e1100 */
[----:B-----5:R-:W-:-:S05]  /*9560*/  PRMT R10, R122, 0x8880, RZ ;  /* 0x000088807a0a7816 */ /* 0x020fca00000000ff */
[----:B------:R-:W-:-:S07]  /*9570*/  IMAD R11, R10, R113, RZ ;  /* 0x000000710a0b7224 */ /* 0x000fce00078e02ff */
.L_x_203:
[----:B------:R-:W-:Y:S05]  /*9580*/  BSYNC B1 ;  /* 0x0000000000017941 */ /* 0x000fea0003800000 */
.L_x_202:
[----:B---3--:R-:W-:Y:S01]  /*9590*/  @!P5 IMAD R13, R28, R112, R11 ;  /* 0x000000701c0dd224 */ /* 0x008fe200078e020b */
[----:B------:R-:W-:Y:S04]  /*95a0*/  BSSY B1, `(.L_x_204) ;  /* 0x0000006000017945 */ /* 0x000fe80003800000 */
[----:B------:R3:W-:Y:S01]  /*95b0*/  @!P5 STG.E.U8 desc[UR44][R4.64+0xa8], R13 ;  /* 0x0000a80d0400d986 */ /* 0x0007e2000c10112c */
[----:B------:R-:W-:Y:S05]  /*95c0*/  @P4 BRA `(.L_x_205) ;  /* 0x00000000000c4947 */ /* 0x000fea0003800000 */
[----:B------:R-:W5:Y:S02]  /*95d0*/  LDG.E.U8 R122, desc[UR44][R2.64+0xa9] ;  /* 0x0000a92c027a7981 */ /* 0x000f64000c1e1100 */
[----:B-----5:R-:W-:-:S05]  /*95e0*/  PRMT R10, R122, 0x8880, RZ ;  /* 0x000088807a0a7816 */ /* 0x020fca00000000ff */
[----:B------:R-:W-:-:S07]  /*95f0*/  IMAD R11, R10, R113, RZ ;  /* 0x000000710a0b7224 */ /* 0x000fce00078e02ff */
.L_x_205:
[----:B------:R-:W-:Y:S05]  /*9600*/  BSYNC B1 ;  /* 0x0000000000017941 */ /* 0x000fea0003800000 */
.L_x_204:
[----:B------:R-:W-:Y:S01]  /*9610*/  @!P4 IMAD R29, R29, R112, R11 ;  /* 0x000000701d1dc224 */ /* 0x000fe200078e020b */
[----:B------:R-:W-:Y:S04]  /*9620*/  BSSY B1, `(.L_x_206) ;  /* 0x0000006000017945 */ /* 0x000fe80003800000 */
[----:B------:R0:W-:Y:S01]  /*9630*/  @!P4 STG.E.U8 desc[UR44][R4.64+0xa9], R29 ;  /* 0x0000a91d0400c986 */ /* 0x0001e2000c10112c */
[----:B------:R-:W-:Y:S05]  /*9640*/  @P3 BRA `(.L_x_207) ;  /* 0x00000000000c3947 */ /* 0x000fea0003800000 */
[----:B------:R-:W0:Y:S02]  /*9650*/  LDG.E.U8 R122, desc[UR44][R8.64+0xa8] ;  /* 0x0000a82c087a7981 */ /* 0x000e24000c1e1100 */
[----:B0-----:R-:W-:-:S05]  /*9660*/  PRMT R2, R122, 0x8880, RZ ;  /* 0x000088807a027816 */ /* 0x001fca00000000ff */
[----:B------:R-:W-:-:S07]  /*9670*/  IMAD R11, R2, R113, RZ ;  /* 0x00000071020b7224 */ /* 0x000fce00078e02ff */
.L_x_207:
[----:B------:R-:W-:Y:S05]  /*9680*/  BSYNC B1 ;  /* 0x0000000000017941 */ /* 0x000fea0003800000 */
.L_x_206:
[----:B0-----:R-:W-:Y:S01]  /*9690*/  @!P3 IMAD R3, R30, R112, R11 ;  /* 0x000000701e03b224 */ /* 0x001fe200078e020b */
[----:B------:R-:W-:Y:S01]  /*96a0*/  ISETP.LT.OR P1, PT, R0, 0x9, !P1 ;  /* 0x000000090000780c */ /* 0x000fe20004f21670 */
[----:B------:R-:W-:Y:S03]  /*96b0*/  BSSY B1, `(.L_x_208) ;  /* 0x0000006000017945 */ /* 0x000fe60003800000 */
[----:B------:R0:W-:Y:S09]  /*96c0*/  @!P3 STG.E.U8 desc[UR44][R6.64+0xa8], R3 ;  /* 0x0000a8030600b986 */ /* 0x0001f2000c10112c */
[----:B------:R-:W-:Y:S05]  /*96d0*/  @P1 BRA `(.L_x_209) ;  /* 0x00000000000c1947 */ /* 0x000fea0003800000 */
[----:B------:R-:W5:Y:S02]  /*96e0*/  LDG.E.U8 R122, desc[UR44][R8.64+0xa9] ;  /* 0x0000a92c087a7981 */ /* 0x000f64000c1e1100 */
[----:B-----5:R-:W-:-:S05]  /*96f0*/  PRMT R0, R122, 0x8880, RZ ;  /* 0x000088807a007816 */ /* 0x020fca00000000ff */
[----:B------:R-:W-:-:S07]  /*9700*/  IMAD R11, R0, R113, RZ ;  /* 0x00000071000b7224 */ /* 0x000fce00078e02ff */
.L_x_209:
[----:B------:R-:W-:Y:S05]  /*9710*/  BSYNC B1 ;  /* 0x0000000000017941 */ /* 0x000fea0003800000 */
.L_x_208:
[----:B------:R-:W-:Y:S01]  /*9720*/  IMAD R11, R31, R112, R11 ;  /* 0x000000701f0b7224 */ /* 0x000fe200078e020b */
[----:B------:R-:W-:Y:S06]  /*9730*/  @P1 BRA `(.L_x_210) ;  /* 0x0000001000d81947 */ /* 0x000fec0003800000 */
[----:B------:R0:W-:Y:S01]  /*9740*/  STG.E.U8 desc[UR44][R6.64+0xa9], R11 ;  /* 0x0000a90b06007986 */ /* 0x0001e2000c10112c */
[----:B------:R-:W-:Y:S05]  /*9750*/  BRA `(.L_x_210) ;  /* 0x0000001000d07947 */ /* 0x000fea0003800000 */
.L_x_33:
[C---:B------:R-:W-:Y:S02]  /*9760*/  ISETP.GE.AND P1, PT, R10.reuse, 0x1, PT ;  /* 0x000000010a00780c */ /* 0x040fe40003f26270 */
[----:B------:R-:W-:Y:S02]  /*9770*/  ISETP.GE.AND P2, PT, R10, 0x2, PT ;  /* 0x000000020a00780c */ /* 0x000fe40003f46270 */
[C---:B------:R-:W-:Y:S02]  /*9780*/  ISETP.LT.OR P3, PT, R0.reuse, 0x1, !P1 ;  /* 0x000000010000780c */ /* 0x040fe40004f61670 */
[C---:B------:R-:W-:Y:S02]  /*9790*/  ISETP.LT.OR P4, PT, R0.reuse, 0x1, !P2 ;  /* 0x000000010000780c */ /* 0x040fe40005781670 */
[C---:B------:R-:W-:Y:S02]  /*97a0*/  ISETP.LT.OR P1, PT, R0.reuse, 0x9, !P1 ;  /* 0x000000090000780c */ /* 0x040fe40004f21670 */
[----:B------:R-:W-:-:S02]  /*97b0*/  ISETP.LT.OR P2, PT, R0, 0x9, !P2 ;  /* 0x000000090000780c */ /* 0x000fc40005741670 */
[C---:B------:R-:W-:Y:S02]  /*97c0*/  ISETP.GE.AND P5, PT, R10.reuse, 0x9, PT ;  /* 0x000000090a00780c */ /* 0x040fe40003fa6270 */
[----:B------:R-:W-:-:S03]  /*97d0*/  ISETP.GE.AND P0, PT, R10, 0xa, PT ;  /* 0x0000000a0a00780c */ /* 0x000fc60003f06270 */
[-C--:B------:R-:W-:Y:S02]  /*97e0*/  @!P3 IMAD R3, R104, R112.reuse, RZ ;  /* 0x000000706803b224 */ /* 0x080fe400078e02ff */
[-C--:B------:R-:W-:Y:S02]  /*97f0*/  @!P4 IMAD R105, R105, R112.reuse, RZ ;  /* 0x000000706969c224 */ /* 0x080fe400078e02ff */
[-C--:B------:R-:W-:Y:S01]  /*9800*/  @!P1 IMAD R9, R106, R112.reuse, RZ ;  /* 0x000000706a099224 */ /* 0x080fe200078e02ff */
[----:B------:R0:W-:Y:S01]  /*9810*/  @!P3 STG.E.U8 desc[UR44][R4.64], R3 ;  /* 0x000000030400b986 */ /* 0x0001e2000c10112c */
[C---:B------:R-:W-:Y:S01]  /*9820*/  ISETP.LT.OR P3, PT, R0.reuse, 0x1, !P5 ;  /* 0x000000010000780c */ /* 0x040fe20006f61670 */
[----:B------:R-:W-:Y:S02]  /*9830*/  @!P2 IMAD R107, R107, R112, RZ ;  /* 0x000000706b6ba224 */ /* 0x000fe400078e02ff */
[----:B------:R-:W-:Y:S01]  /*9840*/  @!P4 STG.E.U8 desc[UR44][R4.64+0x1], R105 ;  /* 0x000001690400c986 */ /* 0x000fe2000c10112c */
[----:B------:R-:W-:-:S02]  /*9850*/  ISETP.LT.OR P4, PT, R0, 0x1, !P0 ;  /* 0x000000010000780c */ /* 0x000fc40004781670 */
[C---:B------:R-:W-:Y:S01]  /*9860*/  ISETP.LT.OR P0, PT, R0.reuse, 0x9, !P0 ;  /* 0x000000090000780c */ /* 0x040fe20004701670 */
[----:B------:R1:W-:Y:S01]  /*9870*/  @!P1 STG.E.U8 desc[UR44][R6.64], R9 ;  /* 0x0000000906009986 */ /* 0x0003e2000c10112c */
[----:B------:R-:W-:Y:S02]  /*9880*/  ISETP.LT.OR P1, PT, R0, 0x9, !P5 ;  /* 0x000000090000780c */ /* 0x000fe40006f21670 */
[C---:B------:R-:W-:Y:S01]  /*9890*/  ISETP.GE.AND P5, PT, R10.reuse, 0x11, PT ;  /* 0x000000110a00780c */ /* 0x040fe20003fa6270 */
[----:B------:R-:W-:Y:S01]  /*98a0*/  @!P2 STG.E.U8 desc[UR44][R6.64+0x1], R107 ;  /* 0x0000016b0600a986 */ /* 0x000fe2000c10112c */
[----:B------:R-:W-:Y:S01]  /*98b0*/  ISETP.GE.AND P2, PT, R10, 0x12, PT ;  /* 0x000000120a00780c */ /* 0x000fe20003f46270 */
[----:B------:R-:W-:-:S04]  /*98c0*/  @!P3 IMAD R11, R108, R112, RZ ;  /* 0x000000706c0bb224 */ /* 0x000fc800078e02ff */
[-C--:B------:R-:W-:Y:S01]  /*98d0*/  @!P4 IMAD R109, R109, R112.reuse, RZ ;  /* 0x000000706d6dc224 */ /* 0x080fe200078e02ff */
[----:B------:R-:W-:Y:S01]  /*98e0*/  @!P3 STG.E.U8 desc[UR44][R4.64+0x8], R11 ;  /* 0x0000080b0400b986 */ /* 0x000fe2000c10112c */
[C---:B------:R-:W-:Y:S01]  /*98f0*/  ISETP.LT.OR P3, PT, R0.reuse, 0x1, !P5 ;  /* 0x000000010000780c */ /* 0x040fe20006f61670 */
[-C--:B------:R-:W-:Y:S02]  /*9900*/  @!P0 IMAD R111, R111, R112.reuse, RZ ;  /* 0x000000706f6f8224 */ /* 0x080fe400078e02ff */
[----:B------:R-:W-:Y:S01]  /*9910*/  @!P4 STG.E.U8 desc[UR44][R4.64+0x9], R109 ;  /* 0x0000096d0400c986 */ /* 0x000fe2000c10112c */
[----:B------:R-:W-:Y:S01]  /*9920*/  ISETP.LT.OR P4, PT, R0, 0x1, !P2 ;  /* 0x000000010000780c */ /* 0x000fe20005781670 */
[----:B0-----:R-:W-:Y:S01]  /*9930*/  @!P1 IMAD R3, R110, R112, RZ ;  /* 0x000000706e039224 */ /* 0x001fe200078e02ff */
[----:B------:R-:W-:Y:S01]  /*9940*/  ISETP.LT.OR P2, PT, R0, 0x9, !P2 ;  /* 0x000000090000780c */ /* 0x000fe20005741670 */
[----:B------:R-:W-:Y:S01]  /*9950*/  @!P0 STG.E.U8 desc[UR44][R6.64+0x9], R111 ;  /* 0x0000096f06008986 */ /* 0x000fe2000c10112c */
[----:B------:R-:W-:-:S03]  /*9960*/  ISETP.GE.AND P0, PT, R10, 0x1a, PT ;  /* 0x0000001a0a00780c */ /* 0x000fc60003f06270 */
[----:B------:R0:W-:Y:S01]  /*9970*/  @!P1 STG.E.U8 desc[UR44][R6.64+0x8], R3 ;  /* 0x0000080306009986 */ /* 0x0001e2000c10112c */
[----:B------:R-:W-:Y:S01]  /*9980*/  ISETP.LT.OR P1, PT, R0, 0x9, !P5 ;  /* 0x000000090000780c */ /* 0x000fe20006f21670 */
[----:B-1----:R-:W-:Y:S01]  /*9990*/  @!P3 IMAD R9, R96, R112, RZ ;  /* 0x000000706009b224 */ /* 0x002fe200078e02ff */
[----:B------:R-:W-:-:S03]  /*99a0*/  ISETP.GE.AND P5, PT, R10, 0x19, PT ;  /* 0x000000190a00780c */ /* 0x000fc60003fa6270 */
[-C--:B------:R-:W-:Y:S01]  /*99b0*/  @!P4 IMAD R97, R97, R112.reuse, RZ ;  /* 0x000000706161c224 */ /* 0x080fe200078e02ff */
[----:B------:R-:W-:Y:S01]  /*99c0*/  @!P3 STG.E.U8 desc[UR44][R4.64+0x10], R9 ;  /* 0x000010090400b986 */ /* 0x000fe2000c10112c */
[C---:B------:R-:W-:Y:S01]  /*99d0*/  ISETP.LT.OR P3, PT, R0.reuse, 0x1, !P5 ;  /* 0x000000010000780c */ /* 0x040fe20006f61670 */
[-C--:B------:R-:W-:Y:S02]  /*99e0*/  @!P2 IMAD R99, R99, R112.reuse, RZ ;  /* 0x000000706363a224 */ /* 0x080fe400078e02ff */
[----:B------:R-:W-:Y:S01]  /*99f0*/  @!P4 STG.E.U8 desc[UR44][R4.64+0x11], R97 ;  /* 0x000011610400c986 */ /* 0x000fe2000c10112c */
[----:B------:R-:W-:Y:S02]  /*9a00*/  ISETP.LT.OR P4, PT, R0, 0x1, !P0 ;  /* 0x000000010000780c */ /* 0x000fe40004781670 */
[----:B0-----:R-:W-:Y:S01]  /*9a10*/  @!P1 IMAD R3, R98, R112, RZ ;  /* 0x0000007062039224 */ /* 0x001fe200078e02ff */
[----:B------:R-:W-:Y:S01]  /*9a20*/  @!P2 STG.E.U8 desc[UR44][R6.64+0x11], R99 ;  /* 0x000011630600a986 */ /* 0x000fe2000c10112c */
[----:B------:R-:W-:-:S02]  /*9a30*/  ISETP.LT.OR P0, PT, R0, 0x9, !P0 ;  /* 0x000000090000780c */ /* 0x000fc40004701670 */
[----:B------:R-:W-:Y:S01]  /*9a40*/  ISETP.GE.AND P2, PT, R10, 0x22, PT ;  /* 0x000000220a00780c */ /* 0x000fe20003f46270 */
[----:B------:R0:W-:Y:S01]  /*9a50*/  @!P1 STG.E.U8 desc[UR44][R6.64+0x10], R3 ;  /* 0x0000100306009986 */ /* 0x0001e2000c10112c */
[----:B------:R-:W-:Y:S01]  /*9a60*/  ISETP.LT.OR P1, PT, R0, 0x9, !P5 ;  /* 0x000000090000780c */ /* 0x000fe20006f21670 */
[----:B------:R-:W-:Y:S01]  /*9a70*/  @!P3 IMAD R11, R100, R112, RZ ;  /* 0x00000070640bb224 */ /* 0x000fe200078e02ff */
[----:B------:R-:W-:-:S03]  /*9a80*/  ISETP.GE.AND P5, PT, R10, 0x21, PT ;  /* 0x000000210a00780c */ /* 0x000fc60003fa6270 */
[-C--:B------:R-:W-:Y:S01]  /*9a90*/  @!P4 IMAD R101, R101, R112.reuse, RZ ;  /* 0x000000706565c224 */ /* 0x080fe200078e02ff */
[----:B------:R-:W-:Y:S01]  /*9aa0*/  @!P3 STG.E.U8 desc[UR44][R4.64+0x18], R11 ;  /* 0x0000180b0400b986 */ /* 0x000fe2000c10112c */
[C---:B------:R-:W-:Y:S02]  /*9ab0*/  ISETP.LT.OR P3, PT, R0.reuse, 0x1, !P5 ;  /* 0x000000010000780c */ /* 0x040fe40006f61670 */
[-C--:B------:R-:W-:Y:S01]  /*9ac0*/  @!P0 IMAD R103, R103, R112.reuse, RZ ;  /* 0x0000007067678224 */ /* 0x080fe200078e02ff */
        /* <DEDUP_REMOVED lines=87> */
[----:B------:R-:W-:Y:S01]  /*a040*/  ISETP.LT.OR P2, PT, R0, 0x9, !P2 ;  /* 0x000000090000780c */ /* 0x000fe20005741670 */
[----:B------:R-:W-:Y:S01]  /*a050*/  @!P0 STG.E.U8 desc[UR44][R6.64+0x49], R79 ;  /* 0x0000494f06008986 */ /* 0x000fe2000c10112c */
[----:B------:R-:W-:-:S03]  /*a060*/  ISETP.GE.AND P0, PT, R10, 0x5a, PT ;  /* 0x0000005a0a00780c */ /* 0x000fc60003f06270 */
[----:B------:R0:W-:Y:S01]  /*a070*/  @!P1 STG.E.U8 desc[UR44][R6.64+0x48], R3 ;  /* 0x0000480306009986 */ /* 0x0001e2000c10112c */
[-C--:B------:R-:W-:Y:S01]  /*a080*/  @!P3 IMAD R9, R64, R112.reuse, RZ ;  /* 0x000000704009b224 */ /* 0x080fe200078e02ff */
[----:B------:R-:W-:Y:S02]  /*a090*/  ISETP.LT.OR P1, PT, R0, 0x9, !P5 ;  /* 0x000000090000780c */ /* 0x000fe40006f21670 */
[----:B------:R-:W-:Y:S01]  /*a0a0*/  ISETP.GE.AND P5, PT, R10, 0x59, PT ;  /* 0x000000590a00780c */ /* 0x000fe20003fa6270 */
[-C--:B------:R-:W-:Y:S01]  /*a0b0*/  @!P4 IMAD R65, R65, R112.reuse, RZ ;  /* 0x000000704141c224 */ /* 0x080fe200078e02ff */
[----:B------:R-:W-:Y:S02]  /*a0c0*/  @!P3 STG.E.U8 desc[UR44][R4.64+0x50], R9 ;  /* 0x000050090400b986 */ /* 0x000fe4000c10112c */
[C---:B------:R-:W-:Y:S01]  /*a0d0*/  ISETP.LT.OR P3, PT, R0.reuse, 0x1, !P5 ;  /* 0x000000010000780c */ /* 0x040fe20006f61670 */
[----:B------:R-:W-:Y:S01]  /*a0e0*/  @!P2 IMAD R67, R67, R112, RZ ;  /* 0x000000704343a224 */ /* 0x000fe200078e02ff */
[----:B------:R-:W-:Y:S01]  /*a0f0*/  @!P4 STG.E.U8 desc[UR44][R4.64+0x51], R65 ;  /* 0x000051410400c986 */ /* 0x000fe2000c10112c */
[----:B------:R-:W-:-:S02]  /*a100*/  ISETP.LT.OR P4, PT, R0, 0x1, !P0 ;  /* 0x000000010000780c */ /* 0x000fc40004781670 */
[----:B------:R-:W-:Y:S01]  /*a110*/  ISETP.LT.OR P0, PT, R0, 0x9, !P0 ;  /* 0x000000090000780c */ /* 0x000fe20004701670 */
[----:B------:R-:W-:Y:S01]  /*a120*/  @!P2 STG.E.U8 desc[UR44][R6.64+0x51], R67 ;  /* 0x000051430600a986 */ /* 0x000fe2000c10112c */
[-C--:B0-----:R-:W-:Y:S01]  /*a130*/  @!P1 IMAD R3, R66, R112.reuse, RZ ;  /* 0x0000007042039224 */ /* 0x081fe200078e02ff */
[----:B------:R-:W-:Y:S02]  /*a140*/  ISETP.LT.OR P2, PT, R0, 0x9, !P5 ;  /* 0x000000090000780c */ /* 0x000fe40006f41670 */
[----:B------:R-:W-:Y:S02]  /*a150*/  ISETP.GE.AND P5, PT, R10, 0x62, PT ;  /* 0x000000620a00780c */ /* 0x000fe40003fa6270 */
[----:B------:R0:W-:Y:S01]  /*a160*/  @!P1 STG.E.U8 desc[UR44][R6.64+0x50], R3 ;  /* 0x0000500306009986 */ /* 0x0001e2000c10112c */
[-C--:B------:R-:W-:Y:S01]  /*a170*/  @!P3 IMAD R11, R68, R112.reuse, RZ ;  /* 0x00000070440bb224 */ /* 0x080fe200078e02ff */
[----:B------:R-:W-:Y:S02]  /*a180*/  ISETP.GE.AND P1, PT, R10, 0x61, PT ;  /* 0x000000610a00780c */ /* 0x000fe40003f26270 */
[----:B------:R-:W-:-:S02]  /*a190*/  @!P4 IMAD R69, R69, R112, RZ ;  /* 0x000000704545c224 */ /* 0x000fc400078e02ff */
[----:B------:R-:W-:Y:S01]  /*a1a0*/  @!P3 STG.E.U8 desc[UR44][R4.64+0x58], R11 ;  /* 0x0000580b0400b986 */ /* 0x000fe2000c10112c */
[C---:B------:R-:W-:Y:S01]  /*a1b0*/  ISETP.LT.OR P3, PT, R0.reuse, 0x1, !P1 ;  /* 0x000000010000780c */ /* 0x040fe20004f61670 */
[-C--:B------:R-:W-:Y:S01]  /*a1c0*/  @!P0 IMAD R71, R71, R112.reuse, RZ ;  /* 0x0000007047478224 */ /* 0x080fe200078e02ff */
[C---:B------:R-:W-:Y:S01]  /*a1d0*/  ISETP.LT.OR P1, PT, R0.reuse, 0x9, !P1 ;  /* 0x000000090000780c */ /* 0x040fe20004f21670 */
[----:B------:R-:W-:Y:S01]  /*a1e0*/  @!P4 STG.E.U8 desc[UR44][R4.64+0x59], R69 ;  /* 0x000059450400c986 */ /* 0x000fe2000c10112c */
[----:B------:R-:W-:Y:S01]  /*a1f0*/  ISETP.LT.OR P4, PT, R0, 0x1, !P5 ;  /* 0x000000010000780c */ /* 0x000fe20006f81670 */
[----:B0-----:R-:W-:Y:S01]  /*a200*/  @!P2 IMAD R3, R70, R112, RZ ;  /* 0x000000704603a224 */ /* 0x001fe200078e02ff */
[----:B------:R-:W-:Y:S01]  /*a210*/  ISETP.LT.OR P5, PT, R0, 0x9, !P5 ;  /* 0x000000090000780c */ /* 0x000fe20006fa1670 */
[----:B------:R-:W-:Y:S01]  /*a220*/  @!P0 STG.E.U8 desc[UR44][R6.64+0x59], R71 ;  /* 0x0000594706008986 */ /* 0x000fe2000c10112c */
[----:B------:R-:W-:-:S03]  /*a230*/  ISETP.GE.AND P0, PT, R10, 0x6a, PT ;  /* 0x0000006a0a00780c */ /* 0x000fc60003f06270 */
[----:B------:R0:W-:Y:S01]  /*a240*/  @!P2 STG.E.U8 desc[UR44][R6.64+0x58], R3 ;  /* 0x000058030600a986 */ /* 0x0001e2000c10112c */
[----:B------:R-:W-:Y:S01]  /*a250*/  ISETP.GE.AND P2, PT, R10, 0x69, PT ;  /* 0x000000690a00780c */ /* 0x000fe20003f46270 */
[----:B------:R-:W-:-:S04]  /*a260*/  @!P3 IMAD R9, R56, R112, RZ ;  /* 0x000000703809b224 */ /* 0x000fc800078e02ff */
[-C--:B------:R-:W-:Y:S01]  /*a270*/  @!P4 IMAD R57, R57, R112.reuse, RZ ;  /* 0x000000703939c224 */ /* 0x080fe200078e02ff */
[----:B------:R-:W-:Y:S01]  /*a280*/  @!P3 STG.E.U8 desc[UR44][R4.64+0x60], R9 ;  /* 0x000060090400b986 */ /* 0x000fe2000c10112c */
[C---:B------:R-:W-:Y:S01]  /*a290*/  ISETP.LT.OR P3, PT, R0.reuse, 0x1, !P2 ;  /* 0x000000010000780c */ /* 0x040fe20005761670 */
[-C--:B------:R-:W-:Y:S01]  /*a2a0*/  @!P5 IMAD R59, R59, R112.reuse, RZ ;  /* 0x000000703b3bd224 */ /* 0x080fe200078e02ff */
[C---:B------:R-:W-:Y:S01]  /*a2b0*/  ISETP.LT.OR P2, PT, R0.reuse, 0x9, !P2 ;  /* 0x000000090000780c */ /* 0x040fe20005741670 */
[----:B------:R-:W-:Y:S01]  /*a2c0*/  @!P4 STG.E.U8 desc[UR44][R4.64+0x61], R57 ;  /* 0x000061390400c986 */ /* 0x000fe2000c10112c */
[----:B------:R-:W-:Y:S01]  /*a2d0*/  ISETP.LT.OR P4, PT, R0, 0x1, !P0 ;  /* 0x000000010000780c */ /* 0x000fe20004781670 */
[----:B0-----:R-:W-:Y:S02]  /*a2e0*/  @!P1 IMAD R3, R58, R112, RZ ;  /* 0x000000703a039224 */ /* 0x001fe400078e02ff */
[----:B------:R-:W-:Y:S01]  /*a2f0*/  @!P5 STG.E.U8 desc[UR44][R6.64+0x61], R59 ;  /* 0x0000613b0600d986 */ /* 0x000fe2000c10112c */
[----:B------:R-:W-:-:S02]  /*a300*/  ISETP.LT.OR P5, PT, R0, 0x9, !P0 ;  /* 0x000000090000780c */ /* 0x000fc400047a1670 */
[C---:B------:R-:W-:Y:S01]  /*a310*/  ISETP.GE.AND P0, PT, R10.reuse, 0x72, PT ;  /* 0x000000720a00780c */ /* 0x040fe20003f06270 */
[----:B------:R0:W-:Y:S01]  /*a320*/  @!P1 STG.E.U8 desc[UR44][R6.64+0x60], R3 ;  /* 0x0000600306009986 */ /* 0x0001e2000c10112c */
[----:B------:R-:W-:Y:S01]  /*a330*/  ISETP.GE.AND P1, PT, R10, 0x71, PT ;  /* 0x000000710a00780c */ /* 0x000fe20003f26270 */
[----:B------:R-:W-:-:S04]  /*a340*/  @!P3 IMAD R11, R60, R112, RZ ;  /* 0x000000703c0bb224 */ /* 0x000fc800078e02ff */
[-C--:B------:R-:W-:Y:S01]  /*a350*/  @!P4 IMAD R61, R61, R112.reuse, RZ ;  /* 0x000000703d3dc224 */ /* 0x080fe200078e02ff */
[----:B------:R-:W-:Y:S01]  /*a360*/  @!P3 STG.E.U8 desc[UR44][R4.64+0x68], R11 ;  /* 0x0000680b0400b986 */ /* 0x000fe2000c10112c */
[C---:B------:R-:W-:Y:S02]  /*a370*/  ISETP.LT.OR P3, PT, R0.reuse, 0x1, !P1 ;  /* 0x000000010000780c */ /* 0x040fe40004f61670 */
[-C--:B------:R-:W-:Y:S01]  /*a380*/  @!P5 IMAD R63, R63, R112.reuse, RZ ;  /* 0x000000703f3fd224 */ /* 0x080fe200078e02ff */
[----:B------:R-:W-:Y:S01]  /*a390*/  @!P4 STG.E.U8 desc[UR44][R4.64+0x69], R61 ;  /* 0x0000693d0400c986 */ /* 0x000fe2000c10112c */
[----:B------:R-:W-:Y:S01]  /*a3a0*/  ISETP.LT.OR P4, PT, R0, 0x1, !P0 ;  /* 0x000000010000780c */ /* 0x000fe20004781670 */
[----:B0-----:R-:W-:Y:S01]  /*a3b0*/  @!P2 IMAD R3, R62, R112, RZ ;  /* 0x000000703e03a224 */ /* 0x001fe200078e02ff */
[C---:B------:R-:W-:Y:S01]  /*a3c0*/  ISETP.LT.OR P1, PT, R0.reuse, 0x9, !P1 ;  /* 0x000000090000780c */ /* 0x040fe20004f21670 */
        /* <DEDUP_REMOVED lines=13> */
[----:B------:R-:W-:Y:S01]  /*a4a0*/  ISETP.LT.OR P5, PT, R0, 0x9, !P5 ;  /* 0x000000090000780c */ /* 0x000fe20006fa1670 */
[----:B------:R-:W-:Y:S01]  /*a4b0*/  @!P0 STG.E.U8 desc[UR44][R6.64+0x71], R51 ;  /* 0x0000713306008986 */ /* 0x000fe2000c10112c */
[----:B------:R-:W-:-:S02]  /*a4c0*/  ISETP.GE.AND P0, PT, R10, 0x81, PT ;  /* 0x000000810a00780c */ /* 0x000fc40003f06270 */
[----:B------:R-:W-:Y:S01]  /*a4d0*/  ISETP.LT.OR P2, PT, R0, 0x9, !P2 ;  /* 0x000000090000780c */ /* 0x000fe20005741670 */
[----:B------:R0:W-:Y:S01]  /*a4e0*/  @!P1 STG.E.U8 desc[UR44][R6.64+0x70], R3 ;  /* 0x0000700306009986 */ /* 0x0001e2000c10112c */
[----:B------:R-:W-:Y:S01]  /*a4f0*/  ISETP.GE.AND P1, PT, R10, 0x82, PT ;  /* 0x000000820a00780c */ /* 0x000fe20003f26270 */
[----:B------:R-:W-:-:S04]  /*a500*/  @!P3 IMAD R53, R53, R112, RZ ;  /* 0x000000703535b224 */ /* 0x000fc800078e02ff */
[-C--:B------:R-:W-:Y:S01]  /*a510*/  @!P4 IMAD R11, R52, R112.reuse, RZ ;  /* 0x00000070340bc224 */ /* 0x080fe200078e02ff */
[----:B------:R-:W-:Y:S01]  /*a520*/  @!P3 STG.E.U8 desc[UR44][R4.64+0x79], R53 ;  /* 0x000079350400b986 */ /* 0x000fe2000c10112c */
[C---:B------:R-:W-:Y:S02]  /*a530*/  ISETP.LT.OR P3, PT, R0.reuse, 0x1, !P0 ;  /* 0x000000010000780c */ /* 0x040fe40004761670 */
[C---:B------:R-:W-:Y:S01]  /*a540*/  ISETP.LT.OR P0, PT, R0.reuse, 0x9, !P0 ;  /* 0x000000090000780c */ /* 0x040fe20004701670 */
[----:B------:R-:W-:Y:S01]  /*a550*/  @!P4 STG.E.U8 desc[UR44][R4.64+0x78], R11 ;  /* 0x0000780b0400c986 */ /* 0x000fe2000c10112c */
[----:B------:R-:W-:Y:S01]  /*a560*/  ISETP.LT.OR P4, PT, R0, 0x1, !P1 ;  /* 0x000000010000780c */ /* 0x000fe20004f81670 */
[-C--:B0-----:R-:W-:Y:S01]  /*a570*/  @!P5 IMAD R3, R54, R112.reuse, RZ ;  /* 0x000000703603d224 */ /* 0x081fe200078e02ff */
[----:B------:R-:W-:Y:S01]  /*a580*/  ISETP.LT.OR P1, PT, R0, 0x9, !P1 ;  /* 0x000000090000780c */ /* 0x000fe20004f21670 */
[----:B------:R-:W-:-:S03]  /*a590*/  @!P2 IMAD R55, R55, R112, RZ ;  /* 0x000000703737a224 */ /* 0x000fc600078e02ff */
[----:B------:R0:W-:Y:S01]  /*a5a0*/  @!P5 STG.E.U8 desc[UR44][R6.64+0x78], R3 ;  /* 0x000078030600d986 */ /* 0x0001e2000c10112c */
[----:B------:R-:W-:Y:S02]  /*a5b0*/  ISETP.GE.AND P5, PT, R10, 0x89, PT ;  /* 0x000000890a00780c */ /* 0x000fe40003fa6270 */
[-C--:B------:R-:W-:Y:S01]  /*a5c0*/  @!P3 IMAD R9, R40, R112.reuse, RZ ;  /* 0x000000702809b224 */ /* 0x080fe200078e02ff */
[----:B------:R-:W-:Y:S01]  /*a5d0*/  @!P2 STG.E.U8 desc[UR44][R6.64+0x79], R55 ;  /* 0x000079370600a986 */ /* 0x000fe2000c10112c */
[----:B------:R-:W-:Y:S02]  /*a5e0*/  ISETP.GE.AND P2, PT, R10, 0x8a, PT ;  /* 0x0000008a0a00780c */ /* 0x000fe40003f46270 */
[-C--:B------:R-:W-:Y:S01]  /*a5f0*/  @!P4 IMAD R41, R41, R112.reuse, RZ ;  /* 0x000000702929c224 */ /* 0x080fe200078e02ff */
        /* <DEDUP_REMOVED lines=56> */
[----:B------:R1:W-:Y:S01]  /*a980*/  @!P3 STG.E.U8 desc[UR44][R4.64+0xa0], R9 ;  /* 0x0000a0090400b986 */ /* 0x0003e2000c10112c */
[C---:B------:R-:W-:Y:S01]  /*a990*/  ISETP.LT.OR P3, PT, R0.reuse, 0x1, !P5 ;  /* 0x000000010000780c */ /* 0x040fe20006f61670 */
[-C--:B------:R-:W-:Y:S01]  /*a9a0*/  @!P0 IMAD R27, R27, R112.reuse, RZ ;  /* 0x000000701b1b8224 */ /* 0x080fe200078e02ff */
[C---:B------:R-:W-:Y:S01]  /*a9b0*/  ISETP.LT.OR P5, PT, R0.reuse, 0x9, !P5 ;  /* 0x000000090000780c */ /* 0x040fe20006fa1670 */
[----:B------:R2:W-:Y:S01]  /*a9c0*/  @!P4 STG.E.U8 desc[UR44][R4.64+0xa1], R25 ;  /* 0x0000a1190400c986 */ /* 0x0005e2000c10112c */
[----:B------:R-:W-:Y:S01]  /*a9d0*/  ISETP.LT.OR P4, PT, R0, 0x1, !P2 ;  /* 0x000000010000780c */ /* 0x000fe20005781670 */
[-C--:B0-----:R-:W-:Y:S01]  /*a9e0*/  @!P1 IMAD R3, R26, R112.reuse, RZ ;  /* 0x000000701a039224 */ /* 0x081fe200078e02ff */
[----:B------:R-:W-:Y:S01]  /*a9f0*/  ISETP.LT.OR P2, PT, R0, 0x9, !P2 ;  /* 0x000000090000780c */ /* 0x000fe20005741670 */
[----:B------:R2:W-:Y:S04]  /*aa00*/  @!P0 STG.E.U8 desc[UR44][R6.64+0xa1], R27 ;  /* 0x0000a11b06008986 */ /* 0x0005e8000c10112c */
[----:B------:R2:W-:Y:S02]  /*aa10*/  @!P1 STG.E.U8 desc[UR44][R6.64+0xa0], R3 ;  /* 0x0000a00306009986 */ /* 0x0005e4000c10112c */
[----:B-1----:R-:W-:-:S02]  /*aa20*/  @!P3 IMAD R9, R28, R112, RZ ;  /* 0x000000701c09b224 */ /* 0x002fc400078e02ff */
[-C--:B------:R-:W-:Y:S02]  /*aa30*/  @!P5 IMAD R11, R30, R112.reuse, RZ ;  /* 0x000000701e0bd224 */ /* 0x080fe400078e02ff */
[-C--:B------:R-:W-:Y:S01]  /*aa40*/  @!P4 IMAD R29, R29, R112.reuse, RZ ;  /* 0x000000701d1dc224 */ /* 0x080fe200078e02ff */
[----:B------:R2:W-:Y:S01]  /*aa50*/  @!P3 STG.E.U8 desc[UR44][R4.64+0xa8], R9 ;  /* 0x0000a8090400b986 */ /* 0x0005e2000c10112c */
[----:B------:R-:W-:-:S03]  /*aa60*/  @!P2 IMAD R31, R31, R112, RZ ;  /* 0x000000701f1fa224 */ /* 0x000fc600078e02ff */
[----:B------:R2:W-:Y:S04]  /*aa70*/  @!P4 STG.E.U8 desc[UR44][R4.64+0xa9], R29 ;  /* 0x0000a91d0400c986 */ /* 0x0005e8000c10112c */
[----:B------:R2:W-:Y:S04]  /*aa80*/  @!P5 STG.E.U8 desc[UR44][R6.64+0xa8], R11 ;  /* 0x0000a80b0600d986 */ /* 0x0005e8000c10112c */
[----:B------:R2:W-:Y:S02]  /*aa90*/  @!P2 STG.E.U8 desc[UR44][R6.64+0xa9], R31 ;  /* 0x0000a91f0600a986 */ /* 0x0005e4000c10112c */
.L_x_210:
[----:B------:R-:W-:Y:S05]  /*aaa0*/  BSYNC B0 ;  /* 0x0000000000007941 */ /* 0x000fea0003800000 */
.L_x_32:
[----:B0-2---:R-:W2:Y:S01]  /*aab0*/  LDL.64 R2, [R1] ;  /* 0x0000000001027983 */ /* 0x005ea20000100a00 */
[----:B------:R-:W-:Y:S01]  /*aac0*/  ULDC.64 UR4, c[0x0][0x650] ;  /* 0x0001940000047ab9 */ /* 0x000fe20000000a00 */
[----:B------:R0:W-:Y:S01]  /*aad0*/  SYNCS.ARRIVE.TRANS64.A1T0 RZ, [R120+UR42], RZ ;  /* 0x000000ff78ff79a7 */ /* 0x0001e2000810002a */
[----:B------:R-:W-:Y:S01]  /*aae0*/  PRMT R0, RZ, 0x7610, R0 ;  /* 0x00007610ff007816 */ /* 0x000fe20000000000 */
[----:B------:R-:W-:Y:S02]  /*aaf0*/  IMAD.MOV.U32 R19, RZ, RZ, -0x1 ;  /* 0xffffffffff137424 */ /* 0x000fe400078e00ff */
[----:B------:R-:W-:Y:S01]  /*ab00*/  IMAD.MOV.U32 R22, RZ, RZ, -0x1 ;  /* 0xffffffffff167424 */ /* 0x000fe200078e00ff */
[----:B--2---:R-:W-:-:S04]  /*ab10*/  LEA R18, P0, R2, R18, 0x1 ;  /* 0x0000001202127211 */ /* 0x004fc800078008ff */
[----:B------:R-:W-:Y:S01]  /*ab20*/  LEA.HI.X R17, R2, R17, R23, 0x1, P0 ;  /* 0x0000001102117211 */ /* 0x000fe200000f0c17 */
[----:B------:R-:W-:Y:S01]  /*ab30*/  IMAD.MOV.U32 R2, RZ, RZ, -0x1 ;  /* 0xffffffffff027424 */ /* 0x000fe200078e00ff */
[----:B------:R-:W-:-:S04]  /*ab40*/  ISETP.GE.U32.AND P0, PT, R18, UR4, PT ;  /* 0x0000000412007c0c */ /* 0x000fc8000bf06070 */
[----:B------:R-:W-:-:S13]  /*ab50*/  ISETP.GE.U32.AND.EX P0, PT, R17, UR5, PT, P0 ;  /* 0x0000000511007c0c */ /* 0x000fda000bf06100 */
[----:B0-----:R-:W-:Y:S05]  /*ab60*/  @P0 BRA `(.L_x_211) ;  /* 0x0000000400700947 */ /* 0x001fea0003800000 */
[----:B------:R-:W0:Y:S01]  /*ab70*/  S2R R10, SR_CTAID.X ;  /* 0x00000000000a7919 */ /* 0x000e220000002500 */
[----:B------:R-:W2:Y:S01]  /*ab80*/  LDC.64 R8, c[0x0][0x628] ;  /* 0x00018a00ff087b82 */ /* 0x000ea20000000a00 */
[----:B------:R-:W-:Y:S01]  /*ab90*/  ULDC UR4, c[0x0][0x150] ;  /* 0x0000540000047ab9 */ /* 0x000fe20000000800 */
[----:B----4-:R-:W-:Y:S01]  /*aba0*/  IMAD.MOV.U32 R6, RZ, RZ, R18 ;  /* 0x000000ffff067224 */ /* 0x010fe200078e0012 */
[----:B------:R-:W4:Y:S01]  /*abb0*/  S2R R20, SR_CTAID.Y ;  /* 0x0000000000147919 */ /* 0x000f220000002600 */
[----:B------:R-:W-:-:S04]  /*abc0*/  IMAD.MOV.U32 R7, RZ, RZ, R17 ;  /* 0x000000ffff077224 */ /* 0x000fc800078e0011 */
[----:B-1----:R-:W1:Y:S08]  /*abd0*/  LDC R15, c[0x0][0x144] ;  /* 0x00005100ff0f7b82 */ /* 0x002e700000000800 */
[----:B------:R-:W1:Y:S08]  /*abe0*/  LDC R0, c[0x0][0x630] ;  /* 0x00018c00ff007b82 */ /* 0x000e700000000800 */
[----:B---3--:R-:W3:Y:S01]  /*abf0*/  LDC.64 R12, c[0x0][0x620] ;  /* 0x00018800ff0c7b82 */ /* 0x008ee20000000a00 */
[----:B--2---:R-:W-:-:S04]  /*ac00*/  ISETP.NE.U32.AND P0, PT, R8, RZ, PT ;  /* 0x000000ff0800720c */ /* 0x004fc80003f05070 */
[----:B------:R-:W-:Y:S02]  /*ac10*/  ISETP.NE.AND.EX P0, PT, R9, RZ, PT, P0 ;  /* 0x000000ff0900720c */ /* 0x000fe40003f05300 */
[----:B0-----:R-:W-:-:S05]  /*ac20*/  I2FP.F32.U32 R2, R10 ;  /* 0x0000000a00027245 */ /* 0x001fca0000201000 */
[----:B------:R-:W-:-:S04]  /*ac30*/  FMUL R2, R2, UR4 ;  /* 0x0000000402027c20 */ /* 0x000fc80008400000 */
[----:B------:R0:W2:Y:S02]  /*ac40*/  F2I.U32.TRUNC.NTZ R14, R2 ;  /* 0x00000002000e7305 */ /* 0x0000a4000020f000 */
[----:B-1--4-:R-:W-:Y:S05]  /*ac50*/  @!P0 BRA `(.L_x_212) ;  /* 0x0000000000288947 */ /* 0x012fea0003800000 */
[----:B------:R-:W1:Y:S02]  /*ac60*/  LDC R3, c[0x0][0x634] ;  /* 0x00018d00ff037b82 */ /* 0x000e640000000800 */
[----:B-1----:R-:W-:-:S05]  /*ac70*/  IADD3 R7, P0, R18, R3, RZ ;  /* 0x0000000312077210 */ /* 0x002fca0007f1e0ff */
[----:B------:R-:W-:-:S04]  /*ac80*/  IMAD.X R11, RZ, RZ, R17, P0 ;  /* 0x000000ffff0b7224 */ /* 0x000fc800000e0611 */
[----:B0-----:R-:W-:-:S04]  /*ac90*/  IMAD.WIDE.U32 R2, R11, R8, RZ ;  /* 0x000000080b027225 */ /* 0x001fc800078e00ff */
[----:B------:R-:W-:-:S04]  /*aca0*/  IMAD.WIDE.U32 R4, P0, R7, R9, R2 ;  /* 0x0000000907047225 */ /* 0x000fc80007800002 */
[----:B------:R-:W-:-:S04]  /*acb0*/  IMAD.WIDE.U32 R2, R7, R8, RZ ;  /* 0x0000000807027225 */ /* 0x000fc800078e00ff */
[----:B------:R-:W-:Y:S01]  /*acc0*/  IMAD.X R7, RZ, RZ, RZ, P0 ;  /* 0x000000ffff077224 */ /* 0x000fe200000e06ff */
[----:B------:R-:W-:Y:S01]  /*acd0*/  IADD3 RZ, P0, R3, R4, RZ ;  /* 0x0000000403ff7210 */ /* 0x000fe20007f1e0ff */
[----:B------:R-:W-:-:S04]  /*ace0*/  IMAD.MOV.U32 R6, RZ, RZ, R5 ;  /* 0x000000ffff067224 */ /* 0x000fc800078e0005 */
[----:B------:R-:W-:-:S08]  /*acf0*/  IMAD.WIDE.U32.X R6, R11, R9, R6, P0 ;  /* 0x000000090b067225 */ /* 0x000fd000000e0406 */
.L_x_212:
[----:B------:R-:W1:Y:S01]  /*ad00*/  LDC.64 R26, c[0x0][0x640] ;  /* 0x00019000ff1a7b82 */ /* 0x000e620000000a00 */
[-C--:B------:R-:W-:Y:S01]  /*ad10*/  SHF.R.U64 R11, R6, R0.reuse, R7 ;  /* 0x00000000060b7219 */ /* 0x080fe20000001207 */
[----:B------:R-:W-:Y:S01]  /*ad20*/  IMAD.MOV.U32 R19, RZ, RZ, R17 ;  /* 0x000000ffff137224 */ /* 0x000fe200078e0011 */
[----:B------:R-:W-:Y:S01]  /*ad30*/  SHF.R.U32.HI R0, RZ, R0, R7 ;  /* 0x00000000ff007219 */ /* 0x000fe20000011607 */
[----:B--2---:R-:W-:Y:S01]  /*ad40*/  IMAD.MOV R14, RZ, RZ, -R14 ;  /* 0x000000ffff0e7224 */ /* 0x004fe200078e0a0e */
[----:B------:R-:W-:Y:S01]  /*ad50*/  IADD3 R5, P0, RZ, -R11, RZ ;  /* 0x8000000bff057210 */ /* 0x000fe20007f1e0ff */
[----:B------:R-:W-:Y:S01]  /*ad60*/  ULDC UR4, c[0x0][0x154] ;  /* 0x0000550000047ab9 */ /* 0x000fe20000000800 */
[----:B------:R-:W-:Y:S01]  /*ad70*/  IMAD.MOV.U32 R7, RZ, RZ, 0x1 ;  /* 0x00000001ff077424 */ /* 0x000fe200078e00ff */
[----:B------:R-:W2:Y:S01]  /*ad80*/  LDC R4, c[0x0][0x618] ;  /* 0x00018600ff047b82 */ /* 0x000ea20000000800 */
[----:B------:R-:W-:Y:S02]  /*ad90*/  IMAD R22, R15, R14, R10 ;  /* 0x0000000e0f167224 */ /* 0x000fe400078e020a */
[----:B------:R-:W-:-:S04]  /*ada0*/  IMAD.X R3, RZ, RZ, ~R0, P0 ;  /* 0x000000ffff037224 */ /* 0x000fc800000e0e00 */
[-C--:B---3--:R-:W-:Y:S01]  /*adb0*/  IMAD R0, R3, R12.reuse, RZ ;  /* 0x0000000c03007224 */ /* 0x088fe200078e02ff */
[----:B------:R-:W3:Y:S01]  /*adc0*/  LDC R6, c[0x0][0x608] ;  /* 0x00018200ff067b82 */ /* 0x000ee20000000800 */
[----:B0-----:R-:W-:-:S04]  /*add0*/  IMAD.WIDE.U32 R2, R5, R12, R18 ;  /* 0x0000000c05027225 */ /* 0x001fc800078e0012 */
[----:B------:R-:W-:Y:S01]  /*ade0*/  IMAD R5, R5, R13, R0 ;  /* 0x0000000d05057224 */ /* 0x000fe200078e0200 */
[----:B------:R-:W-:Y:S02]  /*adf0*/  I2FP.F32.U32 R0, R20 ;  /* 0x0000001400007245 */ /* 0x000fe40000201000 */
[----:B------:R-:W0:Y:S01]  /*ae00*/  LDC R24, c[0x0][0x658] ;  /* 0x00019600ff187b82 */ /* 0x000e220000000800 */
[----:B------:R-:W-:Y:S01]  /*ae10*/  IMAD.IADD R3, R3, 0x1, R5 ;  /* 0x0000000103037824 */ /* 0x000fe200078e0205 */
[----:B-1----:R-:W-:Y:S01]  /*ae20*/  ISETP.NE.U32.AND P0, PT, R26, RZ, PT ;  /* 0x000000ff1a00720c */ /* 0x002fe20003f05070 */
[----:B------:R-:W-:Y:S01]  /*ae30*/  FMUL R0, R0, UR4 ;  /* 0x0000000400007c20 */ /* 0x000fe20008400000 */
[----:B------:R-:W-:Y:S02]  /*ae40*/  IMAD.MOV.U32 R5, RZ, RZ, -0x1 ;  /* 0xffffffffff057424 */ /* 0x000fe400078e00ff */
[----:B------:R-:W-:Y:S01]  /*ae50*/  ISETP.NE.AND.EX P0, PT, R27, RZ, PT, P0 ;  /* 0x000000ff1b00720c */ /* 0x000fe20003f05300 */
[----:B------:R1:W4:Y:S01]  /*ae60*/  F2I.U32.TRUNC.NTZ R12, R0 ;  /* 0x00000000000c7305 */ /* 0x000322000020f000 */
[----:B------:R-:W1:Y:S01]  /*ae70*/  LDC R15, c[0x0][0x148] ;  /* 0x00005200ff0f7b82 */ /* 0x000e620000000800 */
[----:B--2---:R-:W-:-:S02]  /*ae80*/  SHF.R.U64 R10, R2, R4, R3 ;  /* 0x00000004020a7219 */ /* 0x004fc40000001203 */
[----:B------:R-:W-:-:S05]  /*ae90*/  SHF.R.U32.HI R3, RZ, R4, R3 ;  /* 0x00000004ff037219 */ /* 0x000fca0000011603 */
[----:B------:R-:W2:Y:S01]  /*aea0*/  LDC R14, c[0x0][0x600] ;  /* 0x00018000ff0e7b82 */ /* 0x000ea20000000800 */
[-CC-:B---3--:R-:W-:Y:S02]  /*aeb0*/  SHF.R.U64 R8, R10, R6.reuse, R3.reuse ;  /* 0x000000060a087219 */ /* 0x188fe40000001203 */
[----:B------:R-:W-:-:S05]  /*aec0*/  SHF.R.U32.HI R3, RZ, R6, R3 ;  /* 0x00000006ff037219 */ /* 0x000fca0000011603 */
[----:B------:R-:W3:Y:S01]  /*aed0*/  LDC R21, c[0x0][0x648] ;  /* 0x00019200ff157b82 */ /* 0x000ee20000000800 */
[-CC-:B0-----:R-:W-:Y:S02]  /*aee0*/  SHF.R.U64 R13, R8, R24.reuse, R3.reuse ;  /* 0x00000018080d7219 */ /* 0x181fe40000001203 */
[-C--:B------:R-:W-:Y:S02]  /*aef0*/  SHF.L.U32 R5, R5, R24.reuse, RZ ;  /* 0x0000001805057219 */ /* 0x080fe400000006ff */
[-C--:B------:R-:W-:Y:S01]  /*af00*/  SHF.R.U32.HI R3, RZ, R24.reuse, R3 ;  /* 0x00000018ff037219 */ /* 0x080fe20000011603 */
[----:B------:R-:W-:Y:S01]  /*af10*/  IMAD.MOV.U32 R2, RZ, RZ, R13 ;  /* 0x000000ffff027224 */ /* 0x000fe200078e000d */
[----:B------:R-:W-:Y:S01]  /*af20*/  SHF.L.U32 R24, R7, R24, RZ ;  /* 0x0000001807187219 */ /* 0x000fe200000006ff */
[----:B------:R-:W0:Y:S01]  /*af30*/  LDC R25, c[0x0][0x638] ;  /* 0x00018e00ff197b82 */ /* 0x000e220000000800 */
[----:B------:R-:W-:-:S07]  /*af40*/  LOP3.LUT R19, RZ, R5, RZ, 0x33, !PT ;  /* 0x00000005ff137212 */ /* 0x000fce00078e33ff */
[----:B------:R-:W0:Y:S01]  /*af50*/  LDC R28, c[0x0][0x610] ;  /* 0x00018400ff1c7b82 */ /* 0x000e220000000800 */
[----:B----4-:R-:W-:Y:S05]  /*af60*/  @!P0 BRA `(.L_x_213) ;  /* 0x0000000000288947 */ /* 0x010fea0003800000 */
[----:B-1----:R-:W1:Y:S02]  /*af70*/  LDC R0, c[0x0][0x64c] ;  /* 0x00019300ff007b82 */ /* 0x002e640000000800 */
        /* <DEDUP_REMOVED lines=9> */
.L_x_213:
[----:B------:R-:W4:Y:S01]  /*b010*/  LDC R4, c[0x0][0x65c] ;  /* 0x00019700ff047b82 */ /* 0x000f220000000800 */
[----:B-1-3--:R-:W-:Y:S01]  /*b020*/  SHF.R.U64 R0, R2, R21, R3 ;  /* 0x0000001502007219 */ /* 0x00afe20000001203 */
[----:B--2---:R-:W-:Y:S01]  /*b030*/  VIADD R3, R14, 0xffffffff ;  /* 0xffffffff0e037836 */ /* 0x004fe20000000000 */
[----:B------:R-:W-:Y:S01]  /*b040*/  LOP3.LUT R19, R8, R19, RZ, 0xc0, !PT ;  /* 0x0000001308137212 */ /* 0x000fe200078ec0ff */
[----:B------:R-:W-:Y:S02]  /*b050*/  IMAD.MOV R12, RZ, RZ, -R12 ;  /* 0x000000ffff0c7224 */ /* 0x000fe400078e0a0c */
[----:B------:R-:W-:Y:S01]  /*b060*/  IMAD.MOV R2, RZ, RZ, -R0 ;  /* 0x000000ffff027224 */ /* 0x000fe200078e0a00 */
[----:B------:R-:W-:Y:S01]  /*b070*/  LOP3.LUT R3, R10, R3, RZ, 0xc0, !PT ;  /* 0x000000030a037212 */ /* 0x000fe200078ec0ff */
[----:B------:R-:W-:Y:S02]  /*b080*/  IMAD R19, R24, R0, R19 ;  /* 0x0000000018137224 */ /* 0x000fe400078e0213 */
[----:B0-----:R-:W-:-:S04]  /*b090*/  IMAD R0, R2, R25, R13 ;  /* 0x0000001902007224 */ /* 0x001fc800078e020d */
[----:B------:R-:W-:Y:S01]  /*b0a0*/  IMAD R2, R0, R14, R3 ;  /* 0x0000000e00027224 */ /* 0x000fe200078e0203 */
[----:B----4-:R-:W-:Y:S01]  /*b0b0*/  ISETP.NE.AND P0, PT, R4, 0x1, PT ;  /* 0x000000010400780c */ /* 0x010fe20003f05270 */
[----:B------:R-:W-:-:S05]  /*b0c0*/  IMAD.MOV.U32 R4, RZ, RZ, 0x1 ;  /* 0x00000001ff047424 */ /* 0x000fca00078e00ff */
[----:B------:R-:W-:-:S07]  /*b0d0*/  PRMT R0, R4, 0x7610, R0 ;  /* 0x0000761004007816 */ /* 0x000fce0000000000 */
[----:B------:R-:W-:-:S04]  /*b0e0*/  @P0 IMAD R22, R15, R12, R20 ;  /* 0x0000000c0f160224 */ /* 0x000fc800078e0214 */
[----:B------:R-:W-:-:S05]  /*b0f0*/  IMAD R19, R19, R28, R22 ;  /* 0x0000001c13137224 */ /* 0x000fca00078e0216 */
[----:B------:R-:W-:Y:S02]  /*b100*/  SEL R22, R2, R19, !P0 ;  /* 0x0000001302167207 */ /* 0x000fe40004000000 */
[----:B------:R-:W-:Y:S01]  /*b110*/  SEL R19, R19, R2, !P0 ;  /* 0x0000000213137207 */ /* 0x000fe20004000000 */
[----:B------:R-:W-:-:S07]  /*b120*/  IMAD.MOV.U32 R2, RZ, RZ, R11 ;  /* 0x000000ffff027224 */ /* 0x000fce00078e000b */
.L_x_211:
[----:B------:R-:W-:Y:S02]  /*b130*/  LOP3.LUT P0, RZ, R0, 0xff, RZ, 0xc0, !PT ;  /* 0x000000ff00ff7812 */ /* 0x000fe4000780c0ff */
[----:B------:R-:W-:-:S11]  /*b140*/  LOP3.LUT R123, R123, 0x1, RZ, 0x3c, !PT ;  /* 0x000000017b7b7812 */ /* 0x000fd600078e3cff */
[----:B------:R-:W-:Y:S05]  /*b150*/  @P0 BRA `(.L_x_214) ;  /* 0xffffff6000a80947 */ /* 0x000fea000383ffff */
[----:B------:R-:W-:Y:S05]  /*b160*/  EXIT ;  /* 0x000000000000794d */ /* 0x000fea0003800000 */
.L_x_13:
[----:B------:R-:W-:-:S08]  /*b170*/  ISETP.NE.AND P0, PT, R0, RZ, PT ;  /* 0x000000ff0000720c */ /* 0x000fd00003f05270 */
[----:B0-----:R-:W0:-:S00]  /*b180*/  USETMAXREG.DEALLOC.CTAPOOL 0x28 ;  /* 0x00000028000079c8 */ /* 0x001e0000080e0500 */
[----:B------:R-:W-:Y:S05]  /*b190*/  @P0 EXIT ;  /* 0x000000000000094d */ /* 0x000fea0003800000 */
[----:B0-----:R-:W-:Y:S01]  /*b1a0*/  LOP3.LUT P0, RZ, R8, 0xff, RZ, 0xc0, !PT ;  /* 0x000000ff08ff7812 */ /* 0x001fe2000780c0ff */
[----:B------:R-:W-:Y:S02]  /*b1b0*/  IMAD.MOV.U32 R0, RZ, RZ, 0x1 ;  /* 0x00000001ff007424 */ /* 0x000fe400078e00ff */
[----:B------:R-:W-:-:S10]  /*b1c0*/  IMAD.MOV.U32 R7, RZ, RZ, RZ ;  /* 0x000000ffff077224 */ /* 0x000fd400078e00ff */
[----:B------:R-:W-:Y:S05]  /*b1d0*/  @!P0 BRA `(.L_x_215) ;  /* 0x0000000c004c8947 */ /* 0x000fea0003800000 */
[----:B------:R-:W-:Y:S01]  /*b1e0*/  LOP3.LUT P0, RZ, R4, 0x1f, RZ, 0xc0, !PT ;  /* 0x0000001f04ff7812 */ /* 0x000fe2000780c0ff */
[----:B------:R-:W-:Y:S01]  /*b1f0*/  ULDC UR5, c[0x0][0x658] ;  /* 0x0001960000057ab9 */ /* 0x000fe20000000800 */
[----:B------:R-:W-:Y:S01]  /*b200*/  UMOV UR6, 0xffffffff ;  /* 0xffffffff00067882 */ /* 0x000fe20000000000 */
[----:B------:R-:W-:Y:S01]  /*b210*/  BSSY B0, `(.L_x_215) ;  /* 0x00000cf000007945 */ /* 0x000fe20003800000 */
[----:B------:R-:W-:Y:S01]  /*b220*/  USHF.L.U32 UR6, UR6, UR5, URZ ;  /* 0x0000000506067299 */ /* 0x000fe2000800063f */
[C---:B------:R-:W-:Y:S01]  /*b230*/  ISETP.NE.AND P2, PT, R3.reuse, RZ, PT ;  /* 0x000000ff0300720c */ /* 0x040fe20003f45270 */
[----:B------:R-:W-:Y:S01]  /*b240*/  UMOV UR7, 0x1 ;  /* 0x0000000100077882 */ /* 0x000fe20000000000 */
[----:B------:R-:W-:Y:S01]  /*b250*/  ISETP.NE.OR P0, PT, R3, RZ, !P0 ;  /* 0x000000ff0300720c */ /* 0x000fe20004705670 */
[----:B------:R-:W-:Y:S01]  /*b260*/  IMAD.MOV.U32 R8, RZ, RZ, 0x1 ;  /* 0x00000001ff087424 */ /* 0x000fe200078e00ff */
[----:B------:R-:W-:Y:S01]  /*b270*/  LOP3.LUT R6, R16, 0x2, RZ, 0xfc, !PT ;  /* 0x0000000210067812 */ /* 0x000fe200078efcff */
[----:B------:R-:W-:Y:S01]  /*b280*/  IMAD.MOV.U32 R0, RZ, RZ, 0x1 ;  /* 0x00000001ff007424 */ /* 0x000fe200078e00ff */
[----:B------:R-:W-:Y:S01]  /*b290*/  ULDC UR4, c[0x0][0x600] ;  /* 0x0001800000047ab9 */ /* 0x000fe20000000800 */
[----:B------:R-:W-:Y:S01]  /*b2a0*/  IMAD.MOV.U32 R7, RZ, RZ, RZ ;  /* 0x000000ffff077224 */ /* 0x000fe200078e00ff */
[----:B------:R-:W-:-:S02]  /*b2b0*/  USHF.L.U32 UR13, UR7, UR5, URZ ;  /* 0x00000005070d7299 */ /* 0x000fc4000800063f */
[----:B------:R-:W-:Y:S02]  /*b2c0*/  UIADD3 UR21, UR38, 0x1, URZ ;  /* 0x0000000126157890 */ /* 0x000fe4000fffe03f */
[----:B------:R-:W-:Y:S02]  /*b2d0*/  UIADD3 UR4, UR4, -0x1, URZ ;  /* 0xffffffff04047890 */ /* 0x000fe4000fffe03f */
[----:B------:R-:W-:Y:S01]  /*b2e0*/  ULOP3.LUT UR5, URZ, UR6, URZ, 0x33, !UPT ;  /* 0x000000063f057292 */ /* 0x000fe2000f8e333f */
[----:B------:R-:W-:-:S11]  /*b2f0*/  ULDC.64 UR22, c[0x0][0x198] ;  /* 0x0000660000167ab9 */ /* 0x000fd60000000a00 */
.L_x_227:
[----:B------:R-:W-:-:S03]  /*b300*/  UMOV UR6, 0xffffffff ;  /* 0xffffffff00067882 */ /* 0x000fc60000000000 */
[----:B------:R-:W-:Y:S05]  /*b310*/  BRA.DIV UR6, `(.L_x_216) ;  /* 0x0000000e06ec7947 */ /* 0x000fea000b800000 */
[----:B------:R-:W-:-:S13]  /*b320*/  ELECT P6, URZ, PT ;  /* 0x00000000003f782f */ /* 0x000fda00038c0000 */
.L_x_239:
[----:B------:R-:W0:Y:S01]  /*b330*/  LDC R3, c[0x0][0x28c] ;  /* 0x0000a300ff037b82 */ /* 0x000e220000000800 */
[----:B------:R-:W-:Y:S01]  /*b340*/  BSSY B1, `(.L_x_217) ;  /* 0x0000043000017945 */ /* 0x000fe20003800000 */
[----:B0-----:R-:W-:-:S13]  /*b350*/  ISETP.LT.OR P6, PT, R3, 0x1, !P6 ;  /* 0x000000010300780c */ /* 0x001fda00077c1670 */
[----:B------:R-:W-:Y:S05]  /*b360*/  @P6 BRA `(.L_x_218) ;  /* 0x0000000400006947 */ /* 0x000fea0003800000 */
[----:B------:R-:W-:Y:S02]  /*b370*/  IMAD.SHL.U32 R19, R19, 0x40, RZ ;  /* 0x0000004013137824 */ /* 0x000fe400078e00ff */
[----:B------:R-:W-:Y:S02]  /*b380*/  IMAD R22, R22, 0xb0, RZ ;  /* 0x000000b016167824 */ /* 0x000fe400078e02ff */
[----:B------:R-:W-:Y:S02]  /*b390*/  IMAD.MOV.U32 R12, RZ, RZ, RZ ;  /* 0x000000ffff0c7224 */ /* 0x000fe400078e00ff */
[----:B------:R-:W-:Y:S02]  /*b3a0*/  IMAD.U32 R13, RZ, RZ, UR21 ;  /* 0x00000015ff0d7e24 */ /* 0x000fe4000f8e00ff */
[----:B------:R-:W-:Y:S02]  /*b3b0*/  IMAD.MOV.U32 R3, RZ, RZ, R0 ;  /* 0x000000ffff037224 */ /* 0x000fe400078e0000 */
[----:B------:R-:W-:-:S07]  /*b3c0*/  IMAD.MOV.U32 R4, RZ, RZ, R7 ;  /* 0x000000ffff047224 */ /* 0x000fce00078e0007 */
.L_x_222:
[----:B------:R-:W0:Y:S01]  /*b3d0*/  S2R R10, SR_CgaCtaId ;  /* 0x00000000000a7919 */ /* 0x000e220000008800 */
[----:B------:R-:W-:Y:S01]  /*b3e0*/  MOV R5, 0x400 ;  /* 0x0000040000057802 */ /* 0x000fe20000000f00 */
[----:B------:R-:W1:Y:S03]  /*b3f0*/  @!P2 LDC R9, c[0x0][0x500] ;  /* 0x00014000ff09ab82 */ /* 0x000e660000000800 */
[----:B0-----:R-:W-:Y:S02]  /*b400*/  LEA R11, R10, R5, 0x18 ;  /* 0x000000050a0b7211 */ /* 0x001fe400078ec0ff */
[----:B------:R-:W-:-:S03]  /*b410*/  SHF.L.U32 R5, R3, 0x1f, RZ ;  /* 0x0000001f03057819 */ /* 0x000fc600000006ff */
[----:B------:R-:W-:-:S04]  /*b420*/  IMAD R10, R4, 0x8, R11 ;  /* 0x00000008040a7824 */ /* 0x000fc800078e020b */
[----:B------:R-:W0:Y:S02]  /*b430*/  SYNCS.PHASECHK.TRANS64.TRYWAIT P1, [R10+URZ+0x18], R5 ;  /* 0x000018050a0075a7 */ /* 0x000e24000802017f */
[----:B01----:R-:W-:Y:S05]  /*b440*/  @!P1 BRA `(.L_x_219) ;  /* 0x0000000c00c09947 */ /* 0x003fea0003800000 */
.L_x_240:
[----:B0-----:R-:W-:Y:S01]  /*b450*/  PRMT R5, R6, 0x9910, RZ ;  /* 0x0000991006057816 */ /* 0x001fe200000000ff */
[----:B------:R0:W-:Y:S03]  /*b460*/  @!P2 SYNCS.ARRIVE.TRANS64 RZ, [R10+URZ], R9 ;  /* 0x000000090affa9a7 */ /* 0x0001e6000800003f */
[----:B------:R-:W-:-:S13]  /*b470*/  ISETP.NE.AND P1, PT, R5, 0x2, PT ;  /* 0x000000020500780c */ /* 0x000fda0003f25270 */
[----:B0-----:R-:W-:Y:S05]  /*b480*/  @P1 BRA `(.L_x_220) ;  /* 0x0000000000041947 */ /* 0x001fea0003800000 */
[----:B------:R-:W-:Y:S01]  /*b490*/  BPT.TRAP 0x1 ;  /* 0x000000040000795c */ /* 0x000fe20000300000 */
.L_x_220:
[----:B------:R-:W-:Y:S05]  /*b4a0*/  @P0 BRA `(.L_x_221) ;  /* 0x0000000000040947 */ /* 0x000fea0003800000 */
[----:B------:R-:W-:Y:S01]  /*b4b0*/  BPT.TRAP 0x1 ;  /* 0x000000040000795c */ /* 0x000fe20000300000 */
.L_x_221:
[--C-:B------:R-:W-:Y:S01]  /*b4c0*/  IMAD R5, R4, 0x4000, R11.reuse ;  /* 0x0000400004057824 */ /* 0x100fe200078e020b */
[----:B------:R-:W-:Y:S01]  /*b4d0*/  R2UR UR34, R12 ;  /* 0x000000000c2272ca */ /* 0x000fe200000e0000 */
[----:B------:R-:W-:Y:S01]  /*b4e0*/  IMAD R11, R4, 0xb000, R11 ;  /* 0x0000b000040b7824 */ /* 0x000fe200078e020b */
[----:B------:R-:W-:Y:S01]  /*b4f0*/  R2UR UR33, R10 ;  /* 0x000000000a2172ca */ /* 0x000fe200000e0000 */
[----:B------:R-:W-:Y:S01]  /*b500*/  VIADD R13, R13, 0xffffffff ;  /* 0xffffffff0d0d7836 */ /* 0x000fe20000000000 */
[----:B------:R-:W-:Y:S01]  /*b510*/  R2UR UR24, R5 ;  /* 0x00000000051872ca */ /* 0x000fe200000e0000 */
[----:B------:R-:W-:Y:S01]  /*b520*/  UIADD3 UR6, UP0, UR22, 0xf0, URZ ;  /* 0x000000f016067890 */ /* 0x000fe2000ff1e03f */
[----:B------:R-:W-:Y:S01]  /*b530*/  R2UR UR8, R11 ;  /* 0x000000000b0872ca */ /* 0x000fe200000e0000 */
[----:B------:R-:W-:Y:S01]  /*b540*/  UIADD3 UR30, UP1, UR22, 0x1f0, URZ ;  /* 0x000001f0161e7890 */ /* 0x000fe2000ff3e03f */
[----:B------:R-:W-:Y:S01]  /*b550*/  R2UR UR36, R2 ;  /* 0x00000000022472ca */ /* 0x000fe200000e0000 */
[----:B------:R-:W-:Y:S01]  /*b560*/  UIADD3.X UR7, URZ, UR23, URZ, UP0, !UPT ;  /* 0x000000173f077290 */ /* 0x000fe200087fe43f */
[----:B------:R-:W-:Y:S01]  /*b570*/  R2UR UR35, R19 ;  /* 0x00000000132372ca */ /* 0x000fe200000e0000 */
[----:B------:R-:W-:Y:S01]  /*b580*/  UIADD3.X UR31, URZ, UR23, URZ, UP1, !UPT ;  /* 0x000000173f1f7290 */ /* 0x000fe20008ffe43f */
[----:B------:R-:W-:Y:S01]  /*b590*/  R2UR UR19, R22 ;  /* 0x00000000161372ca */ /* 0x000fe200000e0000 */
[----:B------:R-:W-:Y:S01]  /*b5a0*/  UIADD3 UR26, UR34, 0x80, URZ ;  /* 0x00000080221a7890 */ /* 0x000fe2000fffe03f */
[----:B------:R-:W-:Y:S01]  /*b5b0*/  ISETP.GT.AND P3, PT, R13, 0x1, PT ;  /* 0x000000010d00780c */ /* 0x000fe20003f64270 */
[----:B------:R-:W-:Y:S01]  /*b5c0*/  VIADD R4, R4, 0x1 ;  /* 0x0000000104047836 */ /* 0x000fe20000000000 */
[----:B------:R-:W-:Y:S01]  /*b5d0*/  UMOV UR14, 0x0 ;  /* 0x00000000000e7882 */ /* 0x000fe20000000000 */
[----:B------:R-:W-:Y:S01]  /*b5e0*/  UIADD3 UR32, UR24, 0x100, URZ ;  /* 0x0000010018207890 */ /* 0x000fe2000fffe03f */
[----:B------:R-:W-:Y:S01]  /*b5f0*/  VIADD R12, R12, 0x100 ;  /* 0x000001000c0c7836 */ /* 0x000fe20000000000 */
[----:B------:R-:W-:Y:S01]  /*b600*/  UIADD3 UR24, UR24, 0x2100, URZ ;  /* 0x0000210018187890 */ /* 0x000fe2000fffe03f */
[----:B------:R-:W-:Y:S01]  /*b610*/  ISETP.NE.AND P1, PT, R4, 0x3, PT ;  /* 0x000000030400780c */ /* 0x000fe20003f25270 */
[----:B------:R-:W-:-:S02]  /*b620*/  UIADD3 UR16, UR8, 0xc100, URZ ;  /* 0x0000c10008107890 */ /* 0x000fc4000fffe03f */
[----:B------:R-:W-:Y:S01]  /*b630*/  UIADD3 UR8, UR8, 0x11900, URZ ;  /* 0x0001190008087890 */ /* 0x000fe2000fffe03f */
[----:B------:R-:W-:Y:S01]  /*b640*/  SEL R10, RZ, 0x1, P1 ;  /* 0x00000001ff0a7807 */ /* 0x000fe20000800000 */
[----:B------:R-:W-:Y:S01]  /*b650*/  UMOV UR15, 0x10000000 ;  /* 0x10000000000f7882 */ /* 0x000fe20000000000 */
[----:B------:R-:W-:Y:S01]  /*b660*/  UMOV UR25, UR33 ;  /* 0x0000002100197c82 */ /* 0x000fe20008000000 */
[----:B------:R-:W-:Y:S01]  /*b670*/  UMOV UR28, UR36 ;  /* 0x00000024001c7c82 */ /* 0x000fe20008000000 */
[----:B------:R-:W-:Y:S01]  /*b680*/  UMOV UR27, UR35 ;  /* 0x00000023001b7c82 */ /* 0x000fe20008000000 */
[----:B------:R-:W-:Y:S01]  /*b690*/  UMOV UR17, UR33 ;  /* 0x0000002100117c82 */ /* 0x000fe20008000000 */
[----:B------:R-:W-:Y:S01]  /*b6a0*/  UMOV UR18, UR34 ;  /* 0x0000002200127c82 */ /* 0x000fe20008000000 */
[----:B------:R-:W-:Y:S01]  /*b6b0*/  UMOV UR20, UR36 ;  /* 0x0000002400147c82 */ /* 0x000fe20008000000 */
[----:B------:R0:W-:Y:S01]  /*b6c0*/  UTMALDG.3D [UR32], [UR6], desc[UR14] ;  /* 0x00000e20060075b4 */ /* 0x0001e20008011000 */
[----:B------:R-:W-:Y:S01]  /*b6d0*/  UMOV UR9, UR33 ;  /* 0x0000002100097c82 */ /* 0x000fe20008000000 */
[----:B------:R-:W-:Y:S01]  /*b6e0*/  UMOV UR11, UR19 ;  /* 0x00000013000b7c82 */ /* 0x000fe20008000000 */
[----:B------:R-:W-:Y:S01]  /*b6f0*/  UMOV UR12, UR36 ;  /* 0x00000024000c7c82 */ /* 0x000fe20008000000 */
[----:B------:R-:W-:Y:S01]  /*b700*/  UMOV UR10, UR26 ;  /* 0x0000001a000a7c82 */ /* 0x000fe20008000000 */
[----:B------:R-:W-:-:S02]  /*b710*/  LOP3.LUT R3, R3, R10, RZ, 0x3c, !PT ;  /* 0x0000000a03037212 */ /* 0x000fc400078e3cff */
[----:B------:R-:W-:Y:S01]  /*b720*/  SEL R4, R4, RZ, P1 ;  /* 0x000000ff04047207 */ /* 0x000fe20000800000 */
[----:B------:R0:W-:Y:S01]  /*b730*/  UTMALDG.3D [UR24], [UR6], desc[UR14] ;  /* 0x00000e18060075b4 */ /* 0x0001e20008011000 */
[----:B------:R0:W-:Y:S01]  /*b740*/  UTMALDG.3D [UR16], [UR30], desc[UR14] ;  /* 0x00000e101e0075b4 */ /* 0x0001e20008011000 */
[----:B------:R0:W-:Y:S02]  /*b750*/  UTMALDG.3D [UR8], [UR30], desc[UR14] ;  /* 0x00000e081e0075b4 */ /* 0x0001e40008011000 */
[----:B0-----:R-:W-:Y:S05]  /*b760*/  @P3 BRA `(.L_x_222) ;  /* 0xfffffffc00183947 */ /* 0x001fea000383ffff */
.L_x_218:
[----:B------:R-:W-:Y:S05]  /*b770*/  BSYNC B1 ;  /* 0x0000000000017941 */ /* 0x000fea0003800000 */
.L_x_217:
[----:B------:R-:W2:Y:S01]  /*b780*/  LDL.64 R10, [R1] ;  /* 0x00000000010a7983 */ /* 0x000ea20000100a00 */
[----:B------:R-:W-:Y:S01]  /*b790*/  LOP3.LUT P4, RZ, R8, 0xff, RZ, 0xc0, !PT ;  /* 0x000000ff08ff7812 */ /* 0x000fe2000788c0ff */
[----:B------:R-:W-:Y:S01]  /*b7a0*/  VIADD R4, R7, UR38 ;  /* 0x0000002607047c36 */ /* 0x000fe20008000000 */
[----:B------:R-:W-:Y:S01]  /*b7b0*/  ULDC.64 UR6, c[0x0][0x650] ;  /* 0x0001940000067ab9 */ /* 0x000fe20000000a00 */
[----:B------:R-:W-:Y:S01]  /*b7c0*/  IMAD.U32 R7, RZ, RZ, UR38 ;  /* 0x00000026ff077e24 */ /* 0x000fe2000f8e00ff */
[----:B------:R-:W-:Y:S01]  /*b7d0*/  UISETP.GE.U32.AND UP0, UPT, UR38, 0x3, UPT ;  /* 0x000000032600788c */ /* 0x000fe2000bf06070 */
[----:B------:R-:W-:Y:S01]  /*b7e0*/  BSSY B1, `(.L_x_223) ;  /* 0x000006f000017945 */ /* 0x000fe20003800000 */
[----:B------:R-:W-:Y:S01]  /*b7f0*/  ISETP.GT.U32.AND P1, PT, R4, 0x2, PT ;  /* 0x000000020400780c */ /* 0x000fe20003f24070 */
[----:B------:R-:W-:Y:S01]  /*b800*/  IMAD.MOV.U32 R19, RZ, RZ, -0x1 ;  /* 0xffffffffff137424 */ /* 0x000fe200078e00ff */
[----:B------:R-:W-:Y:S01]  /*b810*/  PRMT R8, RZ, 0x7610, R8 ;  /* 0x00007610ff087816 */ /* 0x000fe20000000008 */
[----:B------:R-:W-:Y:S01]  /*b820*/  IMAD.MOV.U32 R22, RZ, RZ, -0x1 ;  /* 0xffffffffff167424 */ /* 0x000fe200078e00ff */
[----:B------:R-:W-:-:S02]  /*b830*/  ISETP.LT.U32.AND P1, PT, R7, 0x3, P1 ;  /* 0x000000030700780c */ /* 0x000fc40000f21070 */
[----:B------:R-:W-:Y:S01]  /*b840*/  PLOP3.LUT P3, PT, PT, PT, UP0, 0x80, 0x0 ;  /* 0x000000000000781c */ /* 0x000fe20003f6f008 */
[----:B------:R-:W0:Y:S01]  /*b850*/  @P4 S2R R3, SR_CgaCtaId ;  /* 0x0000000000034919 */ /* 0x000e220000008800 */
[----:B------:R-:W-:-:S04]  /*b860*/  @P4 MOV R2, 0x400 ;  /* 0x0000040000024802 */ /* 0x000fc80000000f00 */
[----:B0-----:R-:W-:Y:S01]  /*b870*/  @P4 LEA R5, R3, R2, 0x18 ;  /* 0x0000000203054211 */ /* 0x001fe200078ec0ff */
[----:B------:R-:W-:-:S03]  /*b880*/  IMAD.WIDE.U32 R2, R4, -0x55555555, RZ ;  /* 0xaaaaaaab04027825 */ /* 0x000fc600078e00ff */
[----:B------:R0:W-:Y:S01]  /*b890*/  @P4 SYNCS.ARRIVE.TRANS64.A1T0 RZ, [R5+URZ+0x68], RZ ;  /* 0x000068ff05ff49a7 */ /* 0x0001e2000810003f */
[----:B------:R-:W-:Y:S01]  /*b8a0*/  IMAD.MOV.U32 R2, RZ, RZ, -0x1 ;  /* 0xffffffffff027424 */ /* 0x000fe200078e00ff */
[----:B0-----:R-:W-:Y:S02]  /*b8b0*/  SHF.R.U32.HI R5, RZ, 0x1, R3 ;  /* 0x00000001ff057819 */ /* 0x001fe40000011603 */
[----:B------:R-:W-:-:S03]  /*b8c0*/  SEL R3, RZ, 0x1, !P1 ;  /* 0x00000001ff037807 */ /* 0x000fc60004800000 */
[----:B------:R-:W-:Y:S01]  /*b8d0*/  IMAD R7, R5, -0x3, R4 ;  /* 0xfffffffd05077824 */ /* 0x000fe200078e0204 */
[----:B------:R-:W-:Y:S02]  /*b8e0*/  LOP3.LUT R0, R0, R3, RZ, 0x3c, !PT ;  /* 0x0000000300007212 */ /* 0x000fe400078e3cff */
[----:B------:R-:W-:Y:S02]  /*b8f0*/  PRMT R3, RZ, 0x7610, R3 ;  /* 0x00007610ff037816 */ /* 0x000fe40000000003 */
[----:B------:R-:W-:Y:S02]  /*b900*/  @P3 LOP3.LUT R0, R0, 0x1, R5, 0x78, !PT ;  /* 0x0000000100003812 */ /* 0x000fe400078e7805 */
[----:B--2---:R-:W-:-:S04]  /*b910*/  IADD3 R18, P4, R18, R10, RZ ;  /* 0x0000000a12127210 */ /* 0x004fc80007f9e0ff */
[----:B------:R-:W-:Y:S01]  /*b920*/  ISETP.GE.U32.AND P1, PT, R18, UR6, PT ;  /* 0x0000000612007c0c */ /* 0x000fe2000bf26070 */
[----:B------:R-:W-:-:S05]  /*b930*/  IMAD.X R17, R17, 0x1, R23, P4 ;  /* 0x0000000111117824 */ /* 0x000fca00020e0617 */
[----:B------:R-:W-:-:S13]  /*b940*/  ISETP.GE.U32.AND.EX P1, PT, R17, UR7, PT, P1 ;  /* 0x0000000711007c0c */ /* 0x000fda000bf26110 */
[----:B------:R-:W-:Y:S05]  /*b950*/  @P1 BRA `(.L_x_224) ;  /* 0x00000004005c1947 */ /* 0x000fea0003800000 */
[----:B------:R-:W0:Y:S01]  /*b960*/  S2R R11, SR_CTAID.X ;  /* 0x00000000000b7919 */ /* 0x000e220000002500 */
[----:B------:R-:W-:Y:S01]  /*b970*/  ULDC.64 UR6, c[0x0][0x628] ;  /* 0x00018a0000067ab9 */ /* 0x000fe20000000a00 */
[----:B------:R-:W1:Y:S01]  /*b980*/  LDC R12, c[0x0][0x144] ;  /* 0x00005100ff0c7b82 */ /* 0x000e620000000800 */
[----:B------:R-:W-:Y:S01]  /*b990*/  ISETP.NE.U32.AND P1, PT, RZ, UR6, PT ;  /* 0x00000006ff007c0c */ /* 0x000fe2000bf25070 */
[----:B------:R-:W2:Y:S01]  /*b9a0*/  S2R R9, SR_CTAID.Y ;  /* 0x0000000000097919 */ /* 0x000ea20000002600 */
[----:B------:R-:W-:Y:S01]  /*b9b0*/  ULDC UR8, c[0x0][0x150] ;  /* 0x0000540000087ab9 */ /* 0x000fe20000000800 */
[----:B------:R-:W-:Y:S01]  /*b9c0*/  ULDC UR9, c[0x0][0x630] ;  /* 0x00018c0000097ab9 */ /* 0x000fe20000000800 */
[----:B------:R-:W-:Y:S01]  /*b9d0*/  ISETP.NE.AND.EX P1, PT, RZ, UR7, PT, P1 ;  /* 0x00000007ff007c0c */ /* 0x000fe2000bf25310 */
[----:B------:R-:W-:Y:S01]  /*b9e0*/  IMAD.MOV.U32 R2, RZ, RZ, R18 ;  /* 0x000000ffff027224 */ /* 0x000fe200078e0012 */
[----:B0-----:R-:W-:-:S05]  /*b9f0*/  I2FP.F32.U32 R3, R11 ;  /* 0x0000000b00037245 */ /* 0x001fca0000201000 */
[----:B------:R-:W-:Y:S01]  /*ba00*/  FMUL R14, R3, UR8 ;  /* 0x00000008030e7c20 */ /* 0x000fe20008400000 */
[----:B------:R-:W-:-:S05]  /*ba10*/  IMAD.MOV.U32 R3, RZ, RZ, R17 ;  /* 0x000000ffff037224 */ /* 0x000fca00078e0011 */
[----:B--2---:R-:W-:Y:S05]  /*ba20*/  @!P1 BRA `(.L_x_225) ;  /* 0x0000000000289947 */ /* 0x004fea0003800000 */
[----:B------:R-:W-:Y:S02]  /*ba30*/  ULDC UR8, c[0x0][0x634] ;  /* 0x00018d0000087ab9 */ /* 0x000fe40000000800 */
[----:B------:R-:W-:-:S05]  /*ba40*/  IADD3 R3, P1, R18, UR8, RZ ;  /* 0x0000000812037c10 */ /* 0x000fca000ff3e0ff */
[----:B------:R-:W-:-:S04]  /*ba50*/  IMAD.X R13, RZ, RZ, R17, P1 ;  /* 0x000000ffff0d7224 */ /* 0x000fc800008e0611 */
[----:B------:R-:W-:-:S04]  /*ba60*/  IMAD.WIDE.U32 R4, R13, UR6, RZ ;  /* 0x000000060d047c25 */ /* 0x000fc8000f8e00ff */
[----:B------:R-:W-:-:S04]  /*ba70*/  IMAD.WIDE.U32 R4, P1, R3, UR7, R4 ;  /* 0x0000000703047c25 */ /* 0x000fc8000f820004 */
[----:B------:R-:W-:-:S04]  /*ba80*/  IMAD.WIDE.U32 R2, R3, UR6, RZ ;  /* 0x0000000603027c25 */ /* 0x000fc8000f8e00ff */
[----:B------:R-:W-:Y:S01]  /*ba90*/  IMAD.MOV.U32 R2, RZ, RZ, R5 ;  /* 0x000000ffff027224 */ /* 0x000fe200078e0005 */
[----:B------:R-:W-:Y:S01]  /*baa0*/  IADD3 RZ, P3, R3, R4, RZ ;  /* 0x0000000403ff7210 */ /* 0x000fe20007f7e0ff */
[----:B------:R-:W-:-:S04]  /*bab0*/  IMAD.X R3, RZ, RZ, RZ, P1 ;  /* 0x000000ffff037224 */ /* 0x000fc800008e06ff */
[----:B------:R-:W-:-:S08]  /*bac0*/  IMAD.WIDE.U32.X R2, R13, UR7, R2, P3 ;  /* 0x000000070d027c25 */ /* 0x000fd000098e0402 */
.L_x_225:
[--C-:B------:R-:W-:Y:S01]  /*bad0*/  SHF.R.U64 R10, R2, UR9, R3.reuse ;  /* 0x00000009020a7c19 */ /* 0x100fe20008001203 */
[----:B------:R-:W0:Y:S01]  /*bae0*/  F2I.U32.TRUNC.NTZ R14, R14 ;  /* 0x0000000e000e7305 */ /* 0x000e22000020f000 */
[----:B------:R-:W-:Y:S01]  /*baf0*/  SHF.R.U32.HI R2, RZ, UR9, R3 ;  /* 0x00000009ff027c19 */ /* 0x000fe20008011603 */
[----:B------:R-:W-:Y:S01]  /*bb00*/  ULDC.64 UR6, c[0x0][0x620] ;  /* 0x0001880000067ab9 */ /* 0x000fe20000000a00 */
[----:B------:R-:W-:Y:S01]  /*bb10*/  IADD3 R5, P1, RZ, -R10, RZ ;  /* 0x8000000aff057210 */ /* 0x000fe20007f3e0ff */
[----:B------:R-:W-:Y:S01]  /*bb20*/  IMAD.MOV.U32 R3, RZ, RZ, R17 ;  /* 0x000000ffff037224 */ /* 0x000fe200078e0011 */
[----:B------:R-:W-:-:S03]  /*bb30*/  ULDC.64 UR8, c[0x0][0x640] ;  /* 0x0001900000087ab9 */ /* 0x000fc60000000a00 */
[----:B------:R-:W-:Y:S01]  /*bb40*/  IMAD.X R2, RZ, RZ, ~R2, P1 ;  /* 0x000000ffff027224 */ /* 0x000fe200008e0e02 */
[----:B------:R-:W-:-:S03]  /*bb50*/  ISETP.NE.U32.AND P1, PT, RZ, UR8, PT ;  /* 0x00000008ff007c0c */ /* 0x000fc6000bf25070 */
[----:B------:R-:W-:Y:S01]  /*bb60*/  IMAD R4, R2, UR6, RZ ;  /* 0x0000000602047c24 */ /* 0x000fe2000f8e02ff */
[----:B------:R-:W-:Y:S01]  /*bb70*/  ISETP.NE.AND.EX P1, PT, RZ, UR9, PT, P1 ;  /* 0x00000009ff007c0c */ /* 0x000fe2000bf25310 */
[----:B------:R-:W-:-:S04]  /*bb80*/  IMAD.MOV.U32 R2, RZ, RZ, R18 ;  /* 0x000000ffff027224 */ /* 0x000fc800078e0012 */
[----:B------:R-:W-:Y:S01]  /*bb90*/  IMAD.WIDE.U32 R2, R5, UR6, R2 ;  /* 0x0000000605027c25 */ /* 0x000fe2000f8e0002 */
[----:B------:R-:W-:-:S03]  /*bba0*/  ULDC UR6, c[0x0][0x618] ;  /* 0x0001860000067ab9 */ /* 0x000fc60000000800 */
[----:B------:R-:W-:Y:S01]  /*bbb0*/  IMAD R5, R5, UR7, R4 ;  /* 0x0000000705057c24 */ /* 0x000fe2000f8e0204 */
[----:B------:R-:W-:Y:S01]  /*bbc0*/  ULDC UR7, c[0x0][0x154] ;  /* 0x0000550000077ab9 */ /* 0x000fe20000000800 */
[----:B0-----:R-:W-:Y:S02]  /*bbd0*/  IMAD.MOV R4, RZ, RZ, -R14 ;  /* 0x000000ffff047224 */ /* 0x001fe400078e0a0e */
[----:B------:R-:W0:Y:S01]  /*bbe0*/  LDC R14, c[0x0][0x148] ;  /* 0x00005200ff0e7b82 */ /* 0x000e220000000800 */
[----:B------:R-:W-:Y:S02]  /*bbf0*/  IMAD.IADD R3, R3, 0x1, R5 ;  /* 0x0000000103037824 */ /* 0x000fe400078e0205 */
[----:B-1----:R-:W-:Y:S01]  /*bc00*/  IMAD R11, R12, R4, R11 ;  /* 0x000000040c0b7224 */ /* 0x002fe200078e020b */
[----:B------:R-:W-:Y:S02]  /*bc10*/  I2FP.F32.U32 R4, R9 ;  /* 0x0000000900047245 */ /* 0x000fe40000201000 */
[----:B------:R-:W-:-:S02]  /*bc20*/  SHF.R.U64 R12, R2, UR6, R3 ;  /* 0x00000006020c7c19 */ /* 0x000fc40008001203 */
[----:B------:R-:W-:Y:S01]  /*bc30*/  SHF.R.U32.HI R3, RZ, UR6, R3 ;  /* 0x00000006ff037c19 */ /* 0x000fe20008011603 */
[----:B------:R-:W-:Y:S01]  /*bc40*/  FMUL R4, R4, UR7 ;  /* 0x0000000704047c20 */ /* 0x000fe20008400000 */
[----:B------:R-:W-:Y:S02]  /*bc50*/  ULDC UR6, c[0x0][0x608] ;  /* 0x0001820000067ab9 */ /* 0x000fe40000000800 */
[--C-:B------:R-:W-:Y:S01]  /*bc60*/  SHF.R.U64 R15, R12, UR6, R3.reuse ;  /* 0x000000060c0f7c19 */ /* 0x100fe20008001203 */
[----:B------:R1:W2:Y:S01]  /*bc70*/  F2I.U32.TRUNC.NTZ R20, R4 ;  /* 0x0000000400147305 */ /* 0x0002a2000020f000 */
[----:B------:R-:W-:Y:S01]  /*bc80*/  SHF.R.U32.HI R2, RZ, UR6, R3 ;  /* 0x00000006ff027c19 */ /* 0x000fe20008011603 */
[----:B------:R-:W-:-:S03]  /*bc90*/  ULDC UR6, c[0x0][0x658] ;  /* 0x0001960000067ab9 */ /* 0x000fc60000000800 */
[--C-:B------:R-:W-:Y:S02]  /*bca0*/  SHF.R.U64 R13, R15, UR6, R2.reuse ;  /* 0x000000060f0d7c19 */ /* 0x100fe40008001202 */
[----:B------:R-:W-:-:S03]  /*bcb0*/  SHF.R.U32.HI R19, RZ, UR6, R2 ;  /* 0x00000006ff137c19 */ /* 0x000fc60008011602 */
[----:B------:R-:W-:Y:S02]  /*bcc0*/  IMAD.MOV.U32 R2, RZ, RZ, R13 ;  /* 0x000000ffff027224 */ /* 0x000fe400078e000d */
[----:B------:R-:W-:Y:S01]  /*bcd0*/  IMAD.MOV.U32 R3, RZ, RZ, R19 ;  /* 0x000000ffff037224 */ /* 0x000fe200078e0013 */
[----:B-1----:R-:W-:Y:S06]  /*bce0*/  @!P1 BRA `(.L_x_226) ;  /* 0x0000000000289947 */ /* 0x002fec0003800000 */
        /* <DEDUP_REMOVED lines=10> */
.L_x_226:
[----:B------:R-:W1:Y:S01]  /*bd90*/  LDC R4, c[0x0][0x65c] ;  /* 0x00019700ff047b82 */ /* 0x000e620000000800 */
[----:B------:R-:W-:Y:S01]  /*bda0*/  ULDC UR6, c[0x0][0x648] ;  /* 0x0001920000067ab9 */ /* 0x000fe20000000800 */
[----:B------:R-:W-:Y:S01]  /*bdb0*/  LOP3.LUT R15, R15, UR5, RZ, 0xc0, !PT ;  /* 0x000000050f0f7c12 */ /* 0x000fe2000f8ec0ff */
[----:B--2---:R-:W-:Y:S01]  /*bdc0*/  IMAD.MOV R20, RZ, RZ, -R20 ;  /* 0x000000ffff147224 */ /* 0x004fe200078e0a14 */
[----:B------:R-:W-:Y:S01]  /*bdd0*/  SHF.R.U64 R2, R2, UR6, R3 ;  /* 0x0000000602027c19 */ /* 0x000fe20008001203 */
[----:B------:R-:W-:Y:S01]  /*bde0*/  ULDC UR6, c[0x0][0x638] ;  /* 0x00018e0000067ab9 */ /* 0x000fe20000000800 */
[----:B------:R-:W-:Y:S01]  /*bdf0*/  LOP3.LUT R12, R12, UR4, RZ, 0xc0, !PT ;  /* 0x000000040c0c7c12 */ /* 0x000fe2000f8ec0ff */
[----:B------:R-:W-:Y:S01]  /*be00*/  ULDC UR7, c[0x0][0x610] ;  /* 0x0001840000077ab9 */ /* 0x000fe20000000800 */
[----:B------:R-:W-:Y:S01]  /*be10*/  IMAD.MOV.U32 R3, RZ, RZ, 0x1 ;  /* 0x00000001ff037424 */ /* 0x000fe200078e00ff */
[----:B-1----:R-:W-:Y:S01]  /*be20*/  ISETP.NE.AND P1, PT, R4, 0x1, PT ;  /* 0x000000010400780c */ /* 0x002fe20003f25270 */
[----:B------:R-:W-:-:S02]  /*be30*/  IMAD.MOV R4, RZ, RZ, -R2 ;  /* 0x000000ffff047224 */ /* 0x000fc400078e0a02 */
[----:B------:R-:W-:Y:S02]  /*be40*/  IMAD R2, R2, UR13, R15 ;  /* 0x0000000d02027c24 */ /* 0x000fe4000f8e020f */
[----:B------:R-:W-:Y:S01]  /*be50*/  IMAD R13, R4, UR6, R13 ;  /* 0x00000006040d7c24 */ /* 0x000fe2000f8e020d */
[----:B------:R-:W-:-:S07]  /*be60*/  ULDC UR6, c[0x0][0x600] ;  /* 0x0001800000067ab9 */ /* 0x000fce0000000800 */
[----:B0-----:R-:W-:-:S04]  /*be70*/  @P1 IMAD R11, R14, R20, R9 ;  /* 0x000000140e0b1224 */ /* 0x001fc800078e0209 */
[----:B------:R-:W-:Y:S02]  /*be80*/  IMAD R11, R2, UR7, R11 ;  /* 0x00000007020b7c24 */ /* 0x000fe4000f8e020b */
[----:B------:R-:W-:-:S05]  /*be90*/  IMAD R2, R13, UR6, R12 ;  /* 0x000000060d027c24 */ /* 0x000fca000f8e020c */
[----:B------:R-:W-:Y:S02]  /*bea0*/  SEL R22, R2, R11, !P1 ;  /* 0x0000000b02167207 */ /* 0x000fe40004800000 */
[----:B------:R-:W-:Y:S01]  /*beb0*/  SEL R19, R11, R2, !P1 ;  /* 0x000000020b137207 */ /* 0x000fe20004800000 */
[----:B------:R-:W-:-:S07]  /*bec0*/  IMAD.MOV.U32 R2, RZ, RZ, R10 ;  /* 0x000000ffff027224 */ /* 0x000fce00078e000a */
.L_x_224:
[----:B------:R-:W-:Y:S05]  /*bed0*/  BSYNC B1 ;  /* 0x0000000000017941 */ /* 0x000fea0003800000 */
.L_x_223:
[----:B------:R-:W-:-:S13]  /*bee0*/  LOP3.LUT P1, RZ, R3, 0xff, RZ, 0xc0, !PT ;  /* 0x000000ff03ff7812 */ /* 0x000fda000782c0ff */
[----:B------:R-:W-:Y:S05]  /*bef0*/  @P1 BRA `(.L_x_227) ;  /* 0xfffffff400001947 */ /* 0x000fea000383ffff */
[----:B------:R-:W-:Y:S05]  /*bf00*/  BSYNC B0 ;  /* 0x0000000000007941 */ /* 0x000fea0003800000 */
.L_x_215:
[----:B------:R-:W-:-:S03]  /*bf10*/  UMOV UR6, 0xffffffff ;  /* 0xffffffff00067882 */ /* 0x000fc60000000000 */
[----:B------:R-:W-:Y:S05]  /*bf20*/  BRA.DIV UR6, `(.L_x_228) ;  /* 0x00000006061c7947 */ /* 0x000fea000b800000 */
[----:B------:R-:W-:-:S13]  /*bf30*/  ELECT P6, URZ, PT ;  /* 0x00000000003f782f */ /* 0x000fda00038c0000 */
.L_x_243:
[----:B------:R-:W-:Y:S04]  /*bf40*/  BSSY B0, `(.L_x_229) ;  /* 0x0000022000007945 */ /* 0x000fe80003800000 */
[----:B------:R-:W-:Y:S05]  /*bf50*/  @!P6 BRA `(.L_x_230) ;  /* 0x000000000080e947 */ /* 0x000fea0003800000 */
[----:B------:R-:W-:-:S04]  /*bf60*/  LOP3.LUT R16, R16, 0x2, RZ, 0xfc, !PT ;  /* 0x0000000210107812 */ /* 0x000fc800078efcff */
[----:B------:R-:W-:-:S13]  /*bf70*/  ISETP.NE.AND P0, PT, R16, 0x3, PT ;  /* 0x000000031000780c */ /* 0x000fda0003f05270 */
[----:B------:R-:W-:Y:S05]  /*bf80*/  @!P0 BRA `(.L_x_231) ;  /* 0x0000000000048947 */ /* 0x000fea0003800000 */
[----:B------:R-:W-:Y:S01]  /*bf90*/  BPT.TRAP 0x1 ;  /* 0x000000040000795c */ /* 0x000fe20000300000 */
.L_x_231:
[----:B------:R-:W0:Y:S01]  /*bfa0*/  S2R R3, SR_CgaCtaId ;  /* 0x0000000000037919 */ /* 0x000e220000008800 */
[----:B------:R-:W-:Y:S02]  /*bfb0*/  MOV R2, 0x400 ;  /* 0x0000040000027802 */ /* 0x000fe40000000f00 */
[----:B------:R-:W-:Y:S02]  /*bfc0*/  SHF.L.U32 R4, R0, 0x1f, RZ ;  /* 0x0000001f00047819 */ /* 0x000fe400000006ff */
[----:B0-----:R-:W-:-:S05]  /*bfd0*/  LEA R2, R3, R2, 0x18 ;  /* 0x0000000203027211 */ /* 0x001fca00078ec0ff */
[----:B------:R-:W-:-:S04]  /*bfe0*/  VIADD R2, R2, 0x18 ;  /* 0x0000001802027836 */ /* 0x000fc80000000000 */
[C---:B------:R-:W-:Y:S02]  /*bff0*/  IMAD R9, R7.reuse, 0x8, R2 ;  /* 0x0000000807097824 */ /* 0x040fe400078e0202 */
[----:B------:R-:W-:Y:S02]  /*c000*/  VIADD R7, R7, 0x1 ;  /* 0x0000000107077836 */ /* 0x000fe40000000000 */
[----:B------:R-:W0:Y:S03]  /*c010*/  SYNCS.PHASECHK.TRANS64.TRYWAIT P0, [R9+URZ], R4 ;  /* 0x00000004090075a7 */ /* 0x000e26000800017f */
[----:B------:R-:W-:-:S04]  /*c020*/  ISETP.NE.AND P1, PT, R7, 0x3, PT ;  /* 0x000000030700780c */ /* 0x000fc80003f25270 */
[----:B------:R-:W-:Y:S02]  /*c030*/  SEL R3, RZ, 0x1, P1 ;  /* 0x00000001ff037807 */ /* 0x000fe40000800000 */
[----:B------:R-:W-:Y:S02]  /*c040*/  SEL R7, R7, RZ, P1 ;  /* 0x000000ff07077207 */ /* 0x000fe40000800000 */
[----:B------:R-:W-:-:S03]  /*c050*/  LOP3.LUT R11, R0, R3, RZ, 0x3c, !PT ;  /* 0x00000003000b7212 */ /* 0x000fc600078e3cff */
[----:B------:R-:W-:Y:S01]  /*c060*/  IMAD R6, R7, 0x8, R2 ;  /* 0x0000000807067824 */ /* 0x000fe200078e0202 */
[----:B------:R-:W-:Y:S01]  /*c070*/  SHF.L.U32 R5, R11, 0x1f, RZ ;  /* 0x0000001f0b057819 */ /* 0x000fe200000006ff */
[----:B0-----:R-:W-:Y:S06]  /*c080*/  @!P0 BRA `(.L_x_232) ;  /* 0x0000000000e48947 */ /* 0x001fec0003800000 */
.L_x_244:
[----:B------:R-:W1:Y:S01]  /*c090*/  SYNCS.PHASECHK.TRANS64.TRYWAIT P0, [R6+URZ], R5 ;  /* 0x00000005060075a7 */ /* 0x000e62000800017f */
[----:B------:R-:W-:-:S05]  /*c0a0*/  VIADD R0, R7, 0x1 ;  /* 0x0000000107007836 */ /* 0x000fca0000000000 */
[----:B------:R-:W-:-:S04]  /*c0b0*/  ISETP.NE.AND P1, PT, R0, 0x3, PT ;  /* 0x000000030000780c */ /* 0x000fc80003f25270 */
[----:B0-----:R-:W-:Y:S02]  /*c0c0*/  SEL R4, RZ, 0x1, P1 ;  /* 0x00000001ff047807 */ /* 0x001fe40000800000 */
[----:B------:R-:W-:Y:S02]  /*c0d0*/  SEL R3, R0, RZ, P1 ;  /* 0x000000ff00037207 */ /* 0x000fe40000800000 */
[----:B------:R-:W-:Y:S01]  /*c0e0*/  LOP3.LUT R0, R11, R4, RZ, 0x3c, !PT ;  /* 0x000000040b007212 */ /* 0x000fe200078e3cff */
[----:B-1----:R-:W-:Y:S06]  /*c0f0*/  @!P0 BRA `(.L_x_233) ;  /* 0x0000000000dc8947 */ /* 0x002fec0003800000 */
.L_x_245:
[----:B------:R-:W-:Y:S01]  /*c100*/  IMAD R3, R3, 0x8, R2 ;  /* 0x0000000803037824 */ /* 0x000fe200078e0202 */
[----:B------:R-:W-:-:S07]  /*c110*/  SHF.L.U32 R0, R0, 0x1f, RZ ;  /* 0x0000001f00007819 */ /* 0x000fce00000006ff */
.L_x_234:
[----:B-1----:R1:W2:Y:S02]  /*c120*/  SYNCS.PHASECHK.TRANS64.TRYWAIT P0, [R3+URZ], R0 ;  /* 0x00000000030075a7 */ /* 0x0022a4000800017f */
[----:B--2---:R-:W-:Y:S05]  /*c130*/  @!P0 NANOSLEEP.SYNCS 0x989680 ;  /* 0x009896800000895d */ /* 0x004fea0003900000 */
[----:B------:R-:W2:Y:S02]  /*c140*/  @!P0 SYNCS.PHASECHK.TRANS64 P0, [R3+URZ], R0 ;  /* 0x00000000030085a7 */ /* 0x000ea4000800007f */
[----:B--2---:R-:W-:Y:S05]  /*c150*/  @!P0 BRA `(.L_x_234) ;  /* 0xfffffffc00f08947 */ /* 0x004fea000383ffff */
.L_x_230:
[----:B------:R-:W-:Y:S05]  /*c160*/  BSYNC B0 ;  /* 0x0000000000007941 */ /* 0x000fea0003800000 */
.L_x_229:
[----:B------:R-:W-:Y:S05]  /*c170*/  EXIT ;  /* 0x000000000000794d */ /* 0x000fea0003800000 */
.L_x_15:
[----:B-1----:R1:W2:Y:S02]  /*c180*/  SYNCS.PHASECHK.TRANS64.TRYWAIT P0, [R119+URZ], R0 ;  /* 0x00000000770075a7 */ /* 0x0022a4000800017f */
[----:B--2---:R-:W-:Y:S05]  /*c190*/  @!P0 NANOSLEEP.SYNCS 0x989680 ;  /* 0x009896800000895d */ /* 0x004fea0003900000 */
[----:B------:R-:W2:Y:S02]  /*c1a0*/  @!P0 SYNCS.PHASECHK.TRANS64 P0, [R119+URZ], R0 ;  /* 0x00000000770085a7 */ /* 0x000ea4000800007f */
[----:B--2---:R-:W-:Y:S05]  /*c1b0*/  @!P0 BRA `(.L_x_15) ;  /* 0xfffffffc00f08947 */ /* 0x004fea000383ffff */
[----:B------:R-:W-:Y:S05]  /*c1c0*/  BRA `(.L_x_235) ;  /* 0xffffff5000a07947 */ /* 0x000fea000383ffff */
.L_x_20:
[----:B--2---:R2:W3:Y:S02]  /*c1d0*/  SYNCS.PHASECHK.TRANS64.TRYWAIT P1, [R3+URZ], R0 ;  /* 0x00000000030075a7 */ /* 0x0044e4000802017f */
[----:B---3--:R-:W-:Y:S05]  /*c1e0*/  @!P1 NANOSLEEP.SYNCS 0x989680 ;  /* 0x009896800000995d */ /* 0x008fea0003900000 */
[----:B------:R-:W3:Y:S02]  /*c1f0*/  @!P1 SYNCS.PHASECHK.TRANS64 P1, [R3+URZ], R0 ;  /* 0x00000000030095a7 */ /* 0x000ee4000802007f */
[----:B---3--:R-:W-:Y:S05]  /*c200*/  @!P1 BRA `(.L_x_20) ;  /* 0xfffffffc00f09947 */ /* 0x008fea000383ffff */
[----:B------:R-:W-:Y:S05]  /*c210*/  BRA `(.L_x_19) ;  /* 0xffffff5400107947 */ /* 0x000fea000383ffff */
.L_x_25:
[----:B--2---:R-:W-:-:S04]  /*c220*/  IMAD.U32 R4, RZ, RZ, UR8 ;  /* 0x00000008ff047e24 */ /* 0x004fc8000f8e00ff */
[----:B------:R2:W3:Y:S03]  /*c230*/  SYNCS.PHASECHK.TRANS64.TRYWAIT P1, [R4+URZ], R3 ;  /* 0x00000003040075a7 */ /* 0x0004e6000802017f */
[----:B---3--:R-:W-:Y:S05]  /*c240*/  @!P1 NANOSLEEP.SYNCS 0x989680 ;  /* 0x009896800000995d */ /* 0x008fea0003900000 */
[----:B------:R-:W3:Y:S02]  /*c250*/  @!P1 SYNCS.PHASECHK.TRANS64 P1, [R4+URZ], R3 ;  /* 0x00000003040095a7 */ /* 0x000ee4000802007f */
[----:B---3--:R-:W-:Y:S05]  /*c260*/  @!P1 BRA `(.L_x_25) ;  /* 0xfffffffc00ec9947 */ /* 0x008fea000383ffff */
[----:B------:R-:W-:Y:S05]  /*c270*/  BRA `(.L_x_24) ;  /* 0xffffff7800187947 */ /* 0x000fea000383ffff */
.L_x_31:
[----:B-1----:R1:W2:Y:S02]  /*c280*/  SYNCS.PHASECHK.TRANS64.TRYWAIT P0, [R119+URZ+0x10], R0 ;  /* 0x00001000770075a7 */ /* 0x0022a4000800017f */
[----:B--2---:R-:W-:Y:S05]  /*c290*/  @!P0 NANOSLEEP.SYNCS 0x989680 ;  /* 0x009896800000895d */ /* 0x004fea0003900000 */
[----:B------:R-:W2:Y:S02]  /*c2a0*/  @!P0 SYNCS.PHASECHK.TRANS64 P0, [R119+URZ+0x10], R0 ;  /* 0x00001000770085a7 */ /* 0x000ea4000800007f */
[----:B--2---:R-:W-:Y:S05]  /*c2b0*/  @!P0 BRA `(.L_x_31) ;  /* 0xfffffffc00f08947 */ /* 0x004fea000383ffff */
[----:B------:R-:W-:Y:S05]  /*c2c0*/  BRA `(.L_x_236) ;  /* 0xffffff9c00407947 */ /* 0x000fea000383ffff */
.L_x_216:
[----:B------:R-:W-:Y:S01]  /*c2d0*/  BSSY B1, `(.L_x_237) ;  /* 0x0000006000017945 */ /* 0x000fe20003800000 */
[----:B------:R-:W-:-:S07]  /*c2e0*/  IMAD.MOV.U32 R15, RZ, RZ, -0x1 ;  /* 0xffffffffff0f7424 */ /* 0x000fce00078e00ff */
[----:B-----5:R-:W-:Y:S05]  /*c2f0*/  WARPSYNC.COLLECTIVE R15, `(.L_x_238) ;  /* 0x000000000f0c7348 */ /* 0x020fea0003c00000 */
[----:B------:R-:W-:Y:S02]  /*c300*/  ELECT P6, UR62, PT ;  /* 0x00000000003e782f */ /* 0x000fe400038c0000 */
[----:B------:R-:W-:Y:S01]  /*c310*/  MOV R14, UR62 ;  /* 0x0000003e000e7c02 */ /* 0x000fe20008000f00 */
[----:B-----5:R-:W-:Y:S10]  /*c320*/  ENDCOLLECTIVE ;  /* 0x000000000000791b */ /* 0x020ff40003800000 */
.L_x_238:
[----:B------:R-:W-:Y:S05]  /*c330*/  BSYNC B1 ;  /* 0x0000000000017941 */ /* 0x000fea0003800000 */
.L_x_237:
[----:B------:R-:W-:Y:S05]  /*c340*/  BRA `(.L_x_239) ;  /* 0xffffffec00f87947 */ /* 0x000fea000383ffff */
.L_x_219:
[----:B0-----:R0:W1:Y:S02]  /*c350*/  SYNCS.PHASECHK.TRANS64.TRYWAIT P1, [R10+URZ+0x18], R5 ;  /* 0x000018050a0075a7 */ /* 0x001064000802017f */
[----:B-1----:R-:W-:Y:S05]  /*c360*/  @!P1 NANOSLEEP.SYNCS 0x989680 ;  /* 0x009896800000995d */ /* 0x002fea0003900000 */
[----:B------:R-:W1:Y:S02]  /*c370*/  @!P1 SYNCS.PHASECHK.TRANS64 P1, [R10+URZ+0x18], R5 ;  /* 0x000018050a0095a7 */ /* 0x000e64000802007f */
[----:B-1----:R-:W-:Y:S05]  /*c380*/  @!P1 BRA `(.L_x_219) ;  /* 0xfffffffc00f09947 */ /* 0x002fea000383ffff */
[----:B------:R-:W-:Y:S05]  /*c390*/  BRA `(.L_x_240) ;  /* 0xfffffff0002c7947 */ /* 0x000fea000383ffff */
.L_x_228:
[----:B------:R-:W-:Y:S01]  /*c3a0*/  BSSY B0, `(.L_x_241) ;  /* 0x0000006000007945 */ /* 0x000fe20003800000 */
[----:B------:R-:W-:-:S07]  /*c3b0*/  IMAD.MOV.U32 R15, RZ, RZ, -0x1 ;  /* 0xffffffffff0f7424 */ /* 0x000fce00078e00ff */
[----:B-----5:R-:W-:Y:S05]  /*c3c0*/  WARPSYNC.COLLECTIVE R15, `(.L_x_242) ;  /* 0x000000000f0c7348 */ /* 0x020fea0003c00000 */
[----:B------:R-:W-:Y:S02]  /*c3d0*/  ELECT P6, UR62, PT ;  /* 0x00000000003e782f */ /* 0x000fe400038c0000 */
[----:B------:R-:W-:Y:S01]  /*c3e0*/  MOV R14, UR62 ;  /* 0x0000003e000e7c02 */ /* 0x000fe20008000f00 */
[----:B-----5:R-:W-:Y:S10]  /*c3f0*/  ENDCOLLECTIVE ;  /* 0x000000000000791b */ /* 0x020ff40003800000 */
.L_x_242:
[----:B------:R-:W-:Y:S05]  /*c400*/  BSYNC B0 ;  /* 0x0000000000007941 */ /* 0x000fea0003800000 */
.L_x_241:
[----:B------:R-:W-:Y:S05]  /*c410*/  BRA `(.L_x_243) ;  /* 0xfffffff800c87947 */ /* 0x000fea000383ffff */
.L_x_232:
[----:B0-----:R0:W1:Y:S02]  /*c420*/  SYNCS.PHASECHK.TRANS64.TRYWAIT P0, [R9+URZ], R4 ;  /* 0x00000004090075a7 */ /* 0x001064000800017f */
[----:B-1----:R-:W-:Y:S05]  /*c430*/  @!P0 NANOSLEEP.SYNCS 0x989680 ;  /* 0x009896800000895d */ /* 0x002fea0003900000 */
[----:B------:R-:W1:Y:S02]  /*c440*/  @!P0 SYNCS.PHASECHK.TRANS64 P0, [R9+URZ], R4 ;  /* 0x00000004090085a7 */ /* 0x000e64000800007f */
[----:B-1----:R-:W-:Y:S05]  /*c450*/  @!P0 BRA `(.L_x_232) ;  /* 0xfffffffc00f08947 */ /* 0x002fea000383ffff */
[----:B------:R-:W-:Y:S05]  /*c460*/  BRA `(.L_x_244) ;  /* 0xfffffffc00087947 */ /* 0x000fea000383ffff */
.L_x_233:
[----:B0-----:R0:W1:Y:S02]  /*c470*/  SYNCS.PHASECHK.TRANS64.TRYWAIT P0, [R6+URZ], R5 ;  /* 0x00000005060075a7 */ /* 0x001064000800017f */
[----:B-1----:R-:W-:Y:S05]  /*c480*/  @!P0 NANOSLEEP.SYNCS 0x989680 ;  /* 0x009896800000895d */ /* 0x002fea0003900000 */
[----:B------:R-:W1:Y:S02]  /*c490*/  @!P0 SYNCS.PHASECHK.TRANS64 P0, [R6+URZ], R5 ;  /* 0x00000005060085a7 */ /* 0x000e64000800007f */
[----:B-1----:R-:W-:Y:S05]  /*c4a0*/  @!P0 BRA `(.L_x_233) ;  /* 0xfffffffc00f08947 */ /* 0x002fea000383ffff */
[----:B------:R-:W-:Y:S05]  /*c4b0*/  BRA `(.L_x_245) ;  /* 0xfffffffc00107947 */ /* 0x000fea000383ffff */
.L_x_246:
[----:B------:R-:W-:-:S00]  /*c4c0*/  BRA `(.L_x_246) ;  /* 0xfffffffc00fc7947 */ /* 0x000fc0000383ffff */
[----:B------:R-:W-:-:S00]  /*c4d0*/  NOP ;  /* 0x0000000000007918 */ /* 0x000fc00000000000 */
        /* <DEDUP_REMOVED lines=10> */
.L_x_247:


//--------------------- .nv.global.init           --------------------------
	.section	.nv.global.init,"aw",@progbits
.nv.global.init:
	.type		$str$22,@object
	.size		$str$22,($str$23 - $str$22)
$str$22:
        /*0000*/ 	.byte	0x6b, 0x5f, 0x74, 0x69, 0x6c, 0x65, 0x5f, 0x63, 0x6f, 0x75, 0x6e, 0x74, 0x20, 0x3e, 0x3d, 0x20
        /*0010*/ 	.byte	0x31, 0x00
	.type		$str$23,@object
	.size		$str$23,(__unnamed_1 - $str$23)
$str$23:
        /*0012*/ 	.byte	0x2f, 0x74, 0x6d, 0x70, 0x2f, 0x63, 0x75, 0x74, 0x6c, 0x61, 0x73, 0x73, 0x5f, 0x73, 0x77, 0x65
        /*0022*/ 	.byte	0x65, 0x70, 0x5f, 0x73, 0x72, 0x63, 0x2f, 0x69, 0x6e, 0x63, 0x6c, 0x75, 0x64, 0x65, 0x2f, 0x63
        /*0032*/ 	.byte	0x75, 0x74, 0x6c, 0x61, 0x73, 0x73, 0x2f, 0x67, 0x65, 0x6d, 0x6d, 0x2f, 0x63, 0x6f, 0x6c, 0x6c
        /*0042*/ 	.byte	0x65, 0x63, 0x74, 0x69, 0x76, 0x65, 0x2f, 0x73, 0x6d, 0x39, 0x30, 0x5f, 0x6d, 0x6d, 0x61, 0x5f
        /*0052*/ 	.byte	0x74, 0x6d, 0x61, 0x5f, 0x67, 0x6d, 0x6d, 0x61, 0x5f, 0x73, 0x73, 0x5f, 0x77, 0x61, 0x72, 0x70
        /*0062*/ 	.byte	0x73, 0x70, 0x65, 0x63, 0x69, 0x61, 0x6c, 0x69, 0x7a, 0x65, 0x64, 0x2e, 0x68, 0x70, 0x70, 0x00
	.type		__unnamed_1,@object
	.size		__unnamed_1,(.L_0 - __unnamed_1)
__unnamed_1:
        /*0072*/ 	.byte	0x76, 0x6f, 0x69, 0x64, 0x20, 0x63, 0x75, 0x74, 0x6c, 0x61, 0x73, 0x73, 0x3a, 0x3a, 0x67, 0x65
        /* <DEDUP_REMOVED lines=171> */
        /*0b32*/ 	.byte	0x75, 0x74, 0x65, 0x3a, 0x3a, 0x69, 0x64, 0x65, 0x6e, 0x74, 0x69, 0x74, 0x79, 0x5d, 0x00
.L_0:


//--------------------- .nv.shared._ZN7cutlass13device_kernelINS_4gemm6kernel13GemmUniversalIN4cute5tupleIJiiiiEEENS1_10collective13CollectiveMmaINS1_34MainloopSm90TmaGmmaWarpSpecializedILi3ENS5_IJNS4_1CILi1EEESB_SB_EEENS1_32KernelTmaWarpSpecializedPingpongEEENS5_IJNSA_ILi64EEENSA_ILi176EEENSA_ILi256EEEEEEaNS5_IJlSB_lEEEaSJ_NS4_8TiledMMAINS4_8MMA_AtomIJNS4_4SM904GMMA26MMA_64x16x32_S32S8S8_SS_TNEEEENS4_6LayoutISC_NS5_IJNSA_ILi0EEESR_SR_EEEEENS5_IJNS4_10UnderscoreESU_SU_EEEEENS4_13SM90_TMA_LOADENS4_14ComposedLayoutINS4_7SwizzleILi3ELi4ELi3EEENS4_18smem_ptr_flag_bitsILi8EEENSQ_INS5_IJNSA_ILi8EEENSA_ILi128EEEEEENS5_IJS14_SB_EEEEEEEvNS4_8identityESX_S18_vS19_EENS_8epilogue10collective6detail29Sm90TmaWarpSpecializedAdapterINS1C_15DefaultEpilogueIaSJ_SJ_NS1B_6thread17LinearCombinationIaLi1EiiLNS1G_9ScaleType4KindE0ELNS_15FloatRoundStyleE2EaEENS1_15EpilogueDefaultEEEEEvvEEEEvNT_6ParamsE --------------------------
	.section	.nv.shared._ZN7cutlass13device_kernelINS_4gemm6kernel13GemmUniversalIN4cute5tupleIJiiiiEEENS1_10collective13CollectiveMmaINS1_34MainloopSm90TmaGmmaWarpSpecializedILi3ENS5_IJNS4_1CILi1EEESB_SB_EEENS1_32KernelTmaWarpSpecializedPingpongEEENS5_IJNSA_ILi64EEENSA_ILi176EEENSA_ILi256EEEEEEaNS5_IJlSB_lEEEaSJ_NS4_8TiledMMAINS4_8MMA_AtomIJNS4_4SM904GMMA26MMA_64x16x32_S32S8S8_SS_TNEEEENS4_6LayoutISC_NS5_IJNSA_ILi0EEESR_SR_EEEEENS5_IJNS4_10UnderscoreESU_SU_EEEEENS4_13SM90_TMA_LOADENS4_14ComposedLayoutINS4_7SwizzleILi3ELi4ELi3EEENS4_18smem_ptr_flag_bitsILi8EEENSQ_INS5_IJNSA_ILi8EEENSA_ILi128EEEEEENS5_IJS14_SB_EEEEEEEvNS4_8identityESX_S18_vS19_EENS_8epilogue10collective6detail29Sm90TmaWarpSpecializedAdapterINS1C_15DefaultEpilogueIaSJ_SJ_NS1B_6thread17LinearCombinationIaLi1EiiLNS1G_9ScaleType4KindE0ELNS_15FloatRoundStyleE2EaEENS1_15EpilogueDefaultEEEEEvvEEEEvNT_6ParamsE,"aw",@nobits
	.sectionflags	@""
	.align	16
	.zero		1024


//--------------------- .nv.shared.reserved.0     --------------------------
	.section	.nv.shared.reserved.0,"aw",@nobits
	.weak		__nv_reservedSMEM_offset_0_alias
	.size		__nv_reservedSMEM_offset_0_alias, 0, 0
	.other		__nv_reservedSMEM_offset_0_alias,@"STO_CUDA_RESERVED_SHARED STV_DEFAULT"
__nv_reservedSMEM_offset_0_alias:
	.zero		0


//--------------------- .nv.global                --------------------------
	.section	.nv.global,"aw",@nobits
.nv.global:
	.type		_ZN40_INTERNAL_bb477fe5_4_k_cu_180ffb25_161244cute1_E,@object
	.size		_ZN40_INTERNAL_bb477fe5_4_k_cu_180ffb25_161244cute1_E,(_ZN40_INTERNAL_bb477fe5_4_k_cu_180ffb25_161244cuda3std3__45__cpo6cbeginE - _ZN40_INTERNAL_bb477fe5_4_k_cu_180ffb25_161244cute1_E)
_ZN40_INTERNAL_bb477fe5_4_k_cu_180ffb25_161244cute1_E:
	.zero		1
	.type		_ZN40_INTERNAL_bb477fe5_4_k_cu_180ffb25_161244cuda3std3__45__cpo6cbeginE,@object
	.size		_ZN40_INTERNAL_bb477fe5_4_k_cu_180ffb25_161244cuda3std3__45__cpo6cbeginE,(_ZN40_INTERNAL_bb477fe5_4_k_cu_180ffb25_161244cuda3std3__48in_placeE - _ZN40_INTERNAL_bb477fe5_4_k_cu_180ffb25_161244cuda3std3__45__cpo6cbeginE)
_ZN40_INTERNAL_bb477fe5_4_k_cu_180ffb25_161244cuda3std3__45__cpo6cbeginE:
	.zero		1
	.type		_ZN40_INTERNAL_bb477fe5_4_k_cu_180ffb25_161244cuda3std3__48in_placeE,@object
	.size		_ZN40_INTERNAL_bb477fe5_4_k_cu_180ffb25_161244cuda3std3__48in_placeE,(_ZN40_INTERNAL_bb477fe5_4_k_cu_180ffb25_161244cuda3std6ranges3__45__cpo9iter_moveE - _ZN40_INTERNAL_bb477fe5_4_k_cu_180ffb25_161244cuda3std3__48in_placeE)
_ZN40_INTERNAL_bb477fe5_4_k_cu_180ffb25_161244cuda3std3__48in_placeE:
	.zero		1
	.type		_ZN40_INTERNAL_bb477fe5_4_k_cu_180ffb25_161244cuda3std6ranges3__45__cpo9iter_moveE,@object
	.size		_ZN40_INTERNAL_bb477fe5_4_k_cu_180ffb25_161244cuda3std6ranges3__45__cpo9iter_moveE,(_ZN40_INTERNAL_bb477fe5_4_k_cu_180ffb25_161244cuda3std3__45__cpo5beginE - _ZN40_INTERNAL_bb477fe5_4_k_cu_180ffb25_161244cuda3std6ranges3__45__cpo9iter_moveE)
_ZN40_INTERNAL_bb477fe5_4_k_cu_180ffb25_161244cuda3std6ranges3__45__cpo9iter_moveE:
	.zero		1
	.type		_ZN40_INTERNAL_bb477fe5_4_k_cu_180ffb25_161244cuda3std3__45__cpo5beginE,@object
	.size		_ZN40_INTERNAL_bb477fe5_4_k_cu_180ffb25_161244cuda3std3__45__cpo5beginE,(_ZN40_INTERNAL_bb477fe5_4_k_cu_180ffb25_161244cuda3std3__442_GLOBAL__N__bb477fe5_4_k_cu_180ffb25_161246ignoreE - _ZN40_INTERNAL_bb477fe5_4_k_cu_180ffb25_161244cuda3std3__45__cpo5beginE)
_ZN40_INTERNAL_bb477fe5_4_k_cu_180ffb25_161244cuda3std3__45__cpo5beginE:
	.zero		1
	.type		_ZN40_INTERNAL_bb477fe5_4_k_cu_180ffb25_161244cuda3std3__442_GLOBAL__N__bb477fe5_4_k_cu_180ffb25_161246ignoreE,@object
	.size		_ZN40_INTERNAL_bb477fe5_4_k_cu_180ffb25_161244cuda3std3__442_GLOBAL__N__bb477fe5_4_k_cu_180ffb25_161246ignoreE,(_ZN40_INTERNAL_bb477fe5_4_k_cu_180ffb25_161244cute7productE - _ZN40_INTERNAL_bb477fe5_4_k_cu_180ffb25_161244cuda3std3__442_GLOBAL__N__bb477fe5_4_k_cu_180ffb25_161246ignoreE)
_ZN40_INTERNAL_bb477fe5_4_k_cu_180ffb25_161244cuda3std3__442_GLOBAL__N__bb477fe5_4_k_cu_180ffb25_161246ignoreE:
	.zero		1
	.type		_ZN40_INTERNAL_bb477fe5_4_k_cu_180ffb25_161244cute7productE,@object
	.size		_ZN40_INTERNAL_bb477fe5_4_k_cu_180ffb25_161244cute7productE,(_ZN40_INTERNAL_bb477fe5_4_k_cu_180ffb25_161244cuda3std3__45__cpo3endE - _ZN40_INTERNAL_bb477fe5_4_k_cu_180ffb25_161244cute7productE)
_ZN40_INTERNAL_bb477fe5_4_k_cu_180ffb25_161244cute7productE:
	.zero		1
	.type		_ZN40_INTERNAL_bb477fe5_4_k_cu_180ffb25_161244cuda3std3__45__cpo3endE,@object
	.size		_ZN40_INTERNAL_bb477fe5_4_k_cu_180ffb25_161244cuda3std3__45__cpo3endE,(_ZN40_INTERNAL_bb477fe5_4_k_cu_180ffb25_161244cuda3std3__419piecewise_constructE - _ZN40_INTERNAL_bb477fe5_4_k_cu_180ffb25_161244cuda3std3__45__cpo3endE)
_ZN40_INTERNAL_bb477fe5_4_k_cu_180ffb25_161244cuda3std3__45__cpo3endE:
	.zero		1
	.type		_ZN40_INTERNAL_bb477fe5_4_k_cu_180ffb25_161244cuda3std3__419piecewise_constructE,@object
	.size		_ZN40_INTERNAL_bb477fe5_4_k_cu_180ffb25_161244cuda3std3__419piecewise_constructE,(_ZN40_INTERNAL_bb477fe5_4_k_cu_180ffb25_161244cuda3std3__45__cpo4cendE - _ZN40_INTERNAL_bb477fe5_4_k_cu_180ffb25_161244cuda3std3__419piecewise_constructE)
_ZN40_INTERNAL_bb477fe5_4_k_cu_180ffb25_161244cuda3std3__419piecewise_constructE:
	.zero		1
	.type		_ZN40_INTERNAL_bb477fe5_4_k_cu_180ffb25_161244cuda3std3__45__cpo4cendE,@object
	.size		_ZN40_INTERNAL_bb477fe5_4_k_cu_180ffb25_161244cuda3std3__45__cpo4cendE,(_ZN40_INTERNAL_bb477fe5_4_k_cu_180ffb25_161244cuda3std6ranges3__45__cpo4swapE - _ZN40_INTERNAL_bb477fe5_4_k_cu_180ffb25_161244cuda3std3__45__cpo4cendE)
_ZN40_INTERNAL_bb477fe5_4_k_cu_180ffb25_161244cuda3std3__45__cpo4cendE:
	.zero		1
	.type		_ZN40_INTERNAL_bb477fe5_4_k_cu_180ffb25_161244cuda3std6ranges3__45__cpo4swapE,@object
	.size		_ZN40_INTERNAL_bb477fe5_4_k_cu_180ffb25_161244cuda3std6ranges3__45__cpo4swapE,(.L_8 - _ZN40_INTERNAL_bb477fe5_4_k_cu_180ffb25_161244cuda3std6ranges3__45__cpo4swapE)
_ZN40_INTERNAL_bb477fe5_4_k_cu_180ffb25_161244cuda3std6ranges3__45__cpo4swapE:
	.zero		1
.L_8:


//--------------------- .nv.constant0._ZN7cutlass13device_kernelINS_4gemm6kernel13GemmUniversalIN4cute5tupleIJiiiiEEENS1_10collective13CollectiveMmaINS1_34MainloopSm90TmaGmmaWarpSpecializedILi3ENS5_IJNS4_1CILi1EEESB_SB_EEENS1_32KernelTmaWarpSpecializedPingpongEEENS5_IJNSA_ILi64EEENSA_ILi176EEENSA_ILi256EEEEEEaNS5_IJlSB_lEEEaSJ_NS4_8TiledMMAINS4_8MMA_AtomIJNS4_4SM904GMMA26MMA_64x16x32_S32S8S8_SS_TNEEEENS4_6LayoutISC_NS5_IJNSA_ILi0EEESR_SR_EEEEENS5_IJNS4_10UnderscoreESU_SU_EEEEENS4_13SM90_TMA_LOADENS4_14ComposedLayoutINS4_7SwizzleILi3ELi4ELi3EEENS4_18smem_ptr_flag_bitsILi8EEENSQ_INS5_IJNSA_ILi8EEENSA_ILi128EEEEEENS5_IJS14_SB_EEEEEEEvNS4_8identityESX_S18_vS19_EENS_8epilogue10collective6detail29Sm90TmaWarpSpecializedAdapterINS1C_15DefaultEpilogueIaSJ_SJ_NS1B_6thread17LinearCombinationIaLi1EiiLNS1G_9ScaleType4KindE0ELNS_15FloatRoundStyleE2EaEENS1_15EpilogueDefaultEEEEEvvEEEEvNT_6ParamsE --------------------------
	.section	.nv.constant0._ZN7cutlass13device_kernelINS_4gemm6kernel13GemmUniversalIN4cute5tupleIJiiiiEEENS1_10collective13CollectiveMmaINS1_34MainloopSm90TmaGmmaWarpSpecializedILi3ENS5_IJNS4_1CILi1EEESB_SB_EEENS1_32KernelTmaWarpSpecializedPingpongEEENS5_IJNSA_ILi64EEENSA_ILi176EEENSA_ILi256EEEEEEaNS5_IJlSB_lEEEaSJ_NS4_8TiledMMAINS4_8MMA_AtomIJNS4_4SM904GMMA26MMA_64x16x32_S32S8S8_SS_TNEEEENS4_6LayoutISC_NS5_IJNSA_ILi0EEESR_SR_EEEEENS5_IJNS4_10UnderscoreESU_SU_EEEEENS4_13SM90_TMA_LOADENS4_14ComposedLayoutINS4_7SwizzleILi3ELi4ELi3EEENS4_18smem_ptr_flag_bitsILi8EEENSQ_INS5_IJNSA_ILi8EEENSA_ILi128EEEEEENS5_IJS14_SB_EEEEEEEvNS4_8identityESX_S18_vS19_EENS_8epilogue10collective6detail29Sm90TmaWarpSpecializedAdapterINS1C_15DefaultEpilogueIaSJ_SJ_NS1B_6thread17LinearCombinationIaLi1EiiLNS1G_9ScaleType4KindE0ELNS_15FloatRoundStyleE2EaEENS1_15EpilogueDefaultEEEEEvvEEEEvNT_6ParamsE,"a",@progbits
	.sectionflags	@""
	.align	4
.nv.constant0._ZN7cutlass13device_kernelINS_4gemm6kernel13GemmUniversalIN4cute5tupleIJiiiiEEENS1_10collective13CollectiveMmaINS1_34MainloopSm90TmaGmmaWarpSpecializedILi3ENS5_IJNS4_1CILi1EEESB_SB_EEENS1_32KernelTmaWarpSpecializedPingpongEEENS5_IJNSA_ILi64EEENSA_ILi176EEENSA_ILi256EEEEEEaNS5_IJlSB_lEEEaSJ_NS4_8TiledMMAINS4_8MMA_AtomIJNS4_4SM904GMMA26MMA_64x16x32_S32S8S8_SS_TNEEEENS4_6LayoutISC_NS5_IJNSA_ILi0EEESR_SR_EEEEENS5_IJNS4_10UnderscoreESU_SU_EEEEENS4_13SM90_TMA_LOADENS4_14ComposedLayoutINS4_7SwizzleILi3ELi4ELi3EEENS4_18smem_ptr_flag_bitsILi8EEENSQ_INS5_IJNSA_ILi8EEENSA_ILi128EEEEEENS5_IJS14_SB_EEEEEEEvNS4_8identityESX_S18_vS19_EENS_8epilogue10collective6detail29Sm90TmaWarpSpecializedAdapterINS1C_15DefaultEpilogueIaSJ_SJ_NS1B_6thread17LinearCombinationIaLi1EiiLNS1G_9ScaleType4KindE0ELNS_15FloatRoundStyleE2EaEENS1_15EpilogueDefaultEEEEEvvEEEEvNT_6ParamsE:
	.zero		1664


//--------------------- SYMBOLS --------------------------

	.type		.nv.reservedSmem.offset0,@object
	.size		.nv.reservedSmem.offset0,0x4
	.type		__assertfail,@function
